//
// Generated by NVIDIA NVVM Compiler
//
// Compiler Build ID: CL-36424714
// Cuda compilation tools, release 13.0, V13.0.88
// Based on NVVM 20.0.0
//

.version 9.0
.target sm_100
.address_size 64

	// .globl	_Z12setup_kernelP24curandStatePhilox4_32_10m
.extern .func  (.param .b32 func_retval0) vprintf
(
	.param .b64 vprintf_param_0,
	.param .b64 vprintf_param_1
)
;
.global .align 4 .b8 precalc_xorwow_matrix[102400];
.global .align 4 .b8 precalc_xorwow_offset_matrix[102400];
.global .align 4 .b8 mrg32k3aM1[2304];
.global .align 4 .b8 mrg32k3aM2[2304];
.global .align 4 .b8 mrg32k3aM1SubSeq[2016];
.global .align 4 .b8 mrg32k3aM2SubSeq[2016];
.global .align 4 .b8 mrg32k3aM1Seq[2304];
.global .align 4 .b8 mrg32k3aM2Seq[2304];
.const .align 8 .b8 __cr_lgamma_table[72];
.global .align 1 .b8 $str[4] = {37, 102, 10};
.global .align 4 .b8 __cudart_i2opi_f[24] = {65, 144, 67, 60, 153, 149, 98, 219, 192, 221, 52, 245, 209, 87, 39, 252, 41, 21, 68, 78, 110, 131, 249, 162};

.visible .entry _Z12setup_kernelP24curandStatePhilox4_32_10m(
	.param .u64 .ptr .align 1 _Z12setup_kernelP24curandStatePhilox4_32_10m_param_0,
	.param .u64 _Z12setup_kernelP24curandStatePhilox4_32_10m_param_1
)
{
	.reg .b32 	%r<108>;
	.reg .b64 	%rd<7>;

	ld.param.u64 	%rd1, [_Z12setup_kernelP24curandStatePhilox4_32_10m_param_0];
	ld.param.u64 	%rd2, [_Z12setup_kernelP24curandStatePhilox4_32_10m_param_1];
	cvta.to.global.u64 	%rd3, %rd1;
	mov.u32 	%r1, %ctaid.x;
	mov.u32 	%r2, %ntid.x;
	mov.u32 	%r3, %tid.x;
	mad.lo.s32 	%r4, %r1, %r2, %r3;
	mul.wide.s32 	%rd4, %r4, 64;
	add.s64 	%rd5, %rd3, %rd4;
	cvt.u32.u64 	%r5, %rd2;
	{ .reg .b32 tmp; mov.b64 {tmp, %r6}, %rd2; }
	mov.b64 	{%r7, %r8}, %rd2;
	mov.b32 	%r9, 0;
	st.global.v4.u32 	[%rd5+32], {%r7, %r8, %r9, %r9};
	st.global.v2.u32 	[%rd5+48], {%r9, %r9};
	mov.b64 	%rd6, 0;
	st.global.u64 	[%rd5+56], %rd6;
	shr.s32 	%r10, %r4, 31;
	mov.b32 	%r11, -766435501;
	mul.hi.u32 	%r12, %r11, %r9;
	mov.b32 	%r13, -845247145;
	mul.hi.u32 	%r14, %r13, %r4;
	mul.lo.s32 	%r15, %r4, -845247145;
	xor.b32  	%r16, %r14, %r5;
	xor.b32  	%r17, %r12, %r10;
	xor.b32  	%r18, %r17, %r6;
	add.s32 	%r19, %r5, -1640531527;
	add.s32 	%r20, %r6, -1150833019;
	mul.hi.u32 	%r21, %r11, %r16;
	mul.lo.s32 	%r22, %r16, -766435501;
	mul.hi.u32 	%r23, %r13, %r18;
	mul.lo.s32 	%r24, %r18, -845247145;
	xor.b32  	%r25, %r15, %r23;
	xor.b32  	%r26, %r25, %r19;
	xor.b32  	%r27, %r20, %r21;
	add.s32 	%r28, %r5, 1013904242;
	add.s32 	%r29, %r6, 1993301258;
	mul.hi.u32 	%r30, %r11, %r26;
	mul.lo.s32 	%r31, %r26, -766435501;
	mul.hi.u32 	%r32, %r13, %r27;
	mul.lo.s32 	%r33, %r27, -845247145;
	xor.b32  	%r34, %r24, %r28;
	xor.b32  	%r35, %r34, %r32;
	xor.b32  	%r36, %r22, %r29;
	xor.b32  	%r37, %r36, %r30;
	add.s32 	%r38, %r5, -626627285;
	add.s32 	%r39, %r6, 842468239;
	mul.hi.u32 	%r40, %r11, %r35;
	mul.lo.s32 	%r41, %r35, -766435501;
	mul.hi.u32 	%r42, %r13, %r37;
	mul.lo.s32 	%r43, %r37, -845247145;
	xor.b32  	%r44, %r33, %r38;
	xor.b32  	%r45, %r44, %r42;
	xor.b32  	%r46, %r31, %r39;
	xor.b32  	%r47, %r46, %r40;
	add.s32 	%r48, %r5, 2027808484;
	add.s32 	%r49, %r6, -308364780;
	mul.hi.u32 	%r50, %r11, %r45;
	mul.lo.s32 	%r51, %r45, -766435501;
	mul.hi.u32 	%r52, %r13, %r47;
	mul.lo.s32 	%r53, %r47, -845247145;
	xor.b32  	%r54, %r43, %r48;
	xor.b32  	%r55, %r54, %r52;
	xor.b32  	%r56, %r41, %r49;
	xor.b32  	%r57, %r56, %r50;
	add.s32 	%r58, %r5, 387276957;
	add.s32 	%r59, %r6, -1459197799;
	mul.hi.u32 	%r60, %r11, %r55;
	mul.lo.s32 	%r61, %r55, -766435501;
	mul.hi.u32 	%r62, %r13, %r57;
	mul.lo.s32 	%r63, %r57, -845247145;
	xor.b32  	%r64, %r53, %r58;
	xor.b32  	%r65, %r64, %r62;
	xor.b32  	%r66, %r51, %r59;
	xor.b32  	%r67, %r66, %r60;
	add.s32 	%r68, %r5, -1253254570;
	add.s32 	%r69, %r6, 1684936478;
	mul.hi.u32 	%r70, %r11, %r65;
	mul.lo.s32 	%r71, %r65, -766435501;
	mul.hi.u32 	%r72, %r13, %r67;
	mul.lo.s32 	%r73, %r67, -845247145;
	xor.b32  	%r74, %r63, %r68;
	xor.b32  	%r75, %r74, %r72;
	xor.b32  	%r76, %r61, %r69;
	xor.b32  	%r77, %r76, %r70;
	add.s32 	%r78, %r5, 1401181199;
	add.s32 	%r79, %r6, 534103459;
	mul.hi.u32 	%r80, %r11, %r75;
	mul.lo.s32 	%r81, %r75, -766435501;
	mul.hi.u32 	%r82, %r13, %r77;
	mul.lo.s32 	%r83, %r77, -845247145;
	xor.b32  	%r84, %r73, %r78;
	xor.b32  	%r85, %r84, %r82;
	xor.b32  	%r86, %r71, %r79;
	xor.b32  	%r87, %r86, %r80;
	add.s32 	%r88, %r5, -239350328;
	add.s32 	%r89, %r6, -616729560;
	mul.hi.u32 	%r90, %r11, %r85;
	mul.lo.s32 	%r91, %r85, -766435501;
	mul.hi.u32 	%r92, %r13, %r87;
	mul.lo.s32 	%r93, %r87, -845247145;
	xor.b32  	%r94, %r83, %r88;
	xor.b32  	%r95, %r94, %r92;
	xor.b32  	%r96, %r81, %r89;
	xor.b32  	%r97, %r96, %r90;
	add.s32 	%r98, %r5, -1879881855;
	add.s32 	%r99, %r6, -1767562579;
	mul.hi.u32 	%r100, %r11, %r95;
	mul.lo.s32 	%r101, %r95, -766435501;
	mul.hi.u32 	%r102, %r13, %r97;
	mul.lo.s32 	%r103, %r97, -845247145;
	xor.b32  	%r104, %r93, %r98;
	xor.b32  	%r105, %r104, %r102;
	xor.b32  	%r106, %r91, %r99;
	xor.b32  	%r107, %r106, %r100;
	st.global.v4.u32 	[%rd5], {%r9, %r9, %r4, %r10};
	st.global.v4.u32 	[%rd5+16], {%r105, %r103, %r107, %r101};
	ret;

}
	// .globl	_Z10our_kernelP24curandStatePhilox4_32_10iiffPPfS1_S1_iS1_
.visible .entry _Z10our_kernelP24curandStatePhilox4_32_10iiffPPfS1_S1_iS1_(
	.param .u64 .ptr .align 1 _Z10our_kernelP24curandStatePhilox4_32_10iiffPPfS1_S1_iS1__param_0,
	.param .u32 _Z10our_kernelP24curandStatePhilox4_32_10iiffPPfS1_S1_iS1__param_1,
	.param .u32 _Z10our_kernelP24curandStatePhilox4_32_10iiffPPfS1_S1_iS1__param_2,
	.param .f32 _Z10our_kernelP24curandStatePhilox4_32_10iiffPPfS1_S1_iS1__param_3,
	.param .f32 _Z10our_kernelP24curandStatePhilox4_32_10iiffPPfS1_S1_iS1__param_4,
	.param .u64 .ptr .align 1 _Z10our_kernelP24curandStatePhilox4_32_10iiffPPfS1_S1_iS1__param_5,
	.param .u64 .ptr .align 1 _Z10our_kernelP24curandStatePhilox4_32_10iiffPPfS1_S1_iS1__param_6,
	.param .u64 .ptr .align 1 _Z10our_kernelP24curandStatePhilox4_32_10iiffPPfS1_S1_iS1__param_7,
	.param .u32 _Z10our_kernelP24curandStatePhilox4_32_10iiffPPfS1_S1_iS1__param_8,
	.param .u64 .ptr .align 1 _Z10our_kernelP24curandStatePhilox4_32_10iiffPPfS1_S1_iS1__param_9
)
{
	.local .align 8 .b8 	__local_depot1[40];
	.reg .b64 	%SP;
	.reg .b64 	%SPL;
	.reg .pred 	%p<119>;
	.reg .b32 	%r<1187>;
	.reg .b32 	%f<346>;
	.reg .b64 	%rd<245>;
	.reg .b64 	%fd<55>;

	mov.u64 	%SPL, __local_depot1;
	cvta.local.u64 	%SP, %SPL;
	ld.param.u64 	%rd71, [_Z10our_kernelP24curandStatePhilox4_32_10iiffPPfS1_S1_iS1__param_0];
	ld.param.u32 	%r240, [_Z10our_kernelP24curandStatePhilox4_32_10iiffPPfS1_S1_iS1__param_1];
	ld.param.u32 	%r241, [_Z10our_kernelP24curandStatePhilox4_32_10iiffPPfS1_S1_iS1__param_2];
	ld.param.f32 	%f56, [_Z10our_kernelP24curandStatePhilox4_32_10iiffPPfS1_S1_iS1__param_3];
	ld.param.f32 	%f57, [_Z10our_kernelP24curandStatePhilox4_32_10iiffPPfS1_S1_iS1__param_4];
	ld.param.u64 	%rd72, [_Z10our_kernelP24curandStatePhilox4_32_10iiffPPfS1_S1_iS1__param_5];
	ld.param.u32 	%r242, [_Z10our_kernelP24curandStatePhilox4_32_10iiffPPfS1_S1_iS1__param_8];
	ld.param.u64 	%rd73, [_Z10our_kernelP24curandStatePhilox4_32_10iiffPPfS1_S1_iS1__param_9];
	cvta.to.global.u64 	%rd1, %rd73;
	cvta.to.global.u64 	%rd2, %rd72;
	cvta.to.global.u64 	%rd74, %rd71;
	add.u64 	%rd3, %SPL, 0;
	add.u64 	%rd4, %SPL, 32;
	mov.u32 	%r244, %ctaid.x;
	mov.u32 	%r245, %ntid.x;
	mov.u32 	%r246, %tid.x;
	mad.lo.s32 	%r1, %r244, %r245, %r246;
	mul.wide.s32 	%rd77, %r1, 64;
	add.s64 	%rd5, %rd74, %rd77;
	ld.global.v4.u32 	{%r1115, %r1114, %r1113, %r1112}, [%rd5];
	ld.global.v4.u32 	{%r1111, %r1110, %r8, %r9}, [%rd5+16];
	.pragma "used_bytes_mask 4095";
	ld.global.v4.u32 	{%r10, %r11, %r12, %r247}, [%rd5+32];
	mov.b32 	%r1107, 3;
	setp.eq.s32 	%p1, %r12, 1;
	mov.u32 	%r1105, %r8;
	mov.u32 	%r1106, %r1110;
	mov.u32 	%r1108, %r9;
	mov.u32 	%r1109, %r8;
	@%p1 bra 	$L__BB1_12;
	setp.eq.s32 	%p2, %r12, 2;
	@%p2 bra 	$L__BB1_8;
	setp.ne.s32 	%p3, %r12, 3;
	@%p3 bra 	$L__BB1_7;
	add.s32 	%r1115, %r1115, 1;
	setp.ne.s32 	%p4, %r1115, 0;
	@%p4 bra 	$L__BB1_6;
	add.s32 	%r1114, %r1114, 1;
	setp.ne.s32 	%p5, %r1114, 0;
	@%p5 bra 	$L__BB1_6;
	add.s32 	%r1113, %r1113, 1;
	setp.eq.s32 	%p6, %r1113, 0;
	selp.u32 	%r249, 1, 0, %p6;
	add.s32 	%r1112, %r1112, %r249;
	mov.b32 	%r1114, 0;
$L__BB1_6:
	mov.b32 	%r251, -766435501;
	mul.hi.u32 	%r252, %r251, %r1115;
	mul.lo.s32 	%r253, %r1115, -766435501;
	mov.b32 	%r254, -845247145;
	mul.hi.u32 	%r255, %r254, %r1113;
	mul.lo.s32 	%r256, %r1113, -845247145;
	xor.b32  	%r257, %r10, %r255;
	xor.b32  	%r258, %r257, %r1114;
	xor.b32  	%r259, %r11, %r252;
	xor.b32  	%r260, %r259, %r1112;
	add.s32 	%r261, %r10, -1640531527;
	add.s32 	%r262, %r11, -1150833019;
	mul.hi.u32 	%r263, %r251, %r258;
	mul.lo.s32 	%r264, %r258, -766435501;
	mul.hi.u32 	%r265, %r254, %r260;
	mul.lo.s32 	%r266, %r260, -845247145;
	xor.b32  	%r267, %r256, %r265;
	xor.b32  	%r268, %r267, %r261;
	xor.b32  	%r269, %r253, %r263;
	xor.b32  	%r270, %r269, %r262;
	add.s32 	%r271, %r10, 1013904242;
	add.s32 	%r272, %r11, 1993301258;
	mul.hi.u32 	%r273, %r251, %r268;
	mul.lo.s32 	%r274, %r268, -766435501;
	mul.hi.u32 	%r275, %r254, %r270;
	mul.lo.s32 	%r276, %r270, -845247145;
	xor.b32  	%r277, %r266, %r271;
	xor.b32  	%r278, %r277, %r275;
	xor.b32  	%r279, %r264, %r272;
	xor.b32  	%r280, %r279, %r273;
	add.s32 	%r281, %r10, -626627285;
	add.s32 	%r282, %r11, 842468239;
	mul.hi.u32 	%r283, %r251, %r278;
	mul.lo.s32 	%r284, %r278, -766435501;
	mul.hi.u32 	%r285, %r254, %r280;
	mul.lo.s32 	%r286, %r280, -845247145;
	xor.b32  	%r287, %r276, %r281;
	xor.b32  	%r288, %r287, %r285;
	xor.b32  	%r289, %r274, %r282;
	xor.b32  	%r290, %r289, %r283;
	add.s32 	%r291, %r10, 2027808484;
	add.s32 	%r292, %r11, -308364780;
	mul.hi.u32 	%r293, %r251, %r288;
	mul.lo.s32 	%r294, %r288, -766435501;
	mul.hi.u32 	%r295, %r254, %r290;
	mul.lo.s32 	%r296, %r290, -845247145;
	xor.b32  	%r297, %r286, %r291;
	xor.b32  	%r298, %r297, %r295;
	xor.b32  	%r299, %r284, %r292;
	xor.b32  	%r300, %r299, %r293;
	add.s32 	%r301, %r10, 387276957;
	add.s32 	%r302, %r11, -1459197799;
	mul.hi.u32 	%r303, %r251, %r298;
	mul.lo.s32 	%r304, %r298, -766435501;
	mul.hi.u32 	%r305, %r254, %r300;
	mul.lo.s32 	%r306, %r300, -845247145;
	xor.b32  	%r307, %r296, %r301;
	xor.b32  	%r308, %r307, %r305;
	xor.b32  	%r309, %r294, %r302;
	xor.b32  	%r310, %r309, %r303;
	add.s32 	%r311, %r10, -1253254570;
	add.s32 	%r312, %r11, 1684936478;
	mul.hi.u32 	%r313, %r251, %r308;
	mul.lo.s32 	%r314, %r308, -766435501;
	mul.hi.u32 	%r315, %r254, %r310;
	mul.lo.s32 	%r316, %r310, -845247145;
	xor.b32  	%r317, %r306, %r311;
	xor.b32  	%r318, %r317, %r315;
	xor.b32  	%r319, %r304, %r312;
	xor.b32  	%r320, %r319, %r313;
	add.s32 	%r321, %r10, 1401181199;
	add.s32 	%r322, %r11, 534103459;
	mul.hi.u32 	%r323, %r251, %r318;
	mul.lo.s32 	%r324, %r318, -766435501;
	mul.hi.u32 	%r325, %r254, %r320;
	mul.lo.s32 	%r326, %r320, -845247145;
	xor.b32  	%r327, %r316, %r321;
	xor.b32  	%r328, %r327, %r325;
	xor.b32  	%r329, %r314, %r322;
	xor.b32  	%r330, %r329, %r323;
	add.s32 	%r331, %r10, -239350328;
	add.s32 	%r332, %r11, -616729560;
	mul.hi.u32 	%r333, %r251, %r328;
	mul.lo.s32 	%r334, %r328, -766435501;
	mul.hi.u32 	%r335, %r254, %r330;
	mul.lo.s32 	%r336, %r330, -845247145;
	xor.b32  	%r337, %r326, %r331;
	xor.b32  	%r338, %r337, %r335;
	xor.b32  	%r339, %r324, %r332;
	xor.b32  	%r340, %r339, %r333;
	add.s32 	%r341, %r10, -1879881855;
	add.s32 	%r342, %r11, -1767562579;
	mul.hi.u32 	%r343, %r251, %r338;
	mul.lo.s32 	%r1108, %r338, -766435501;
	mul.hi.u32 	%r344, %r254, %r340;
	mul.lo.s32 	%r1110, %r340, -845247145;
	xor.b32  	%r345, %r336, %r341;
	xor.b32  	%r1105, %r345, %r344;
	xor.b32  	%r346, %r334, %r342;
	xor.b32  	%r1109, %r346, %r343;
	mov.b32 	%r1107, 1;
	mov.u32 	%r1106, %r9;
	mov.u32 	%r1111, %r1105;
	bra.uni 	$L__BB1_12;
$L__BB1_7:
	add.s32 	%r1107, %r12, 2;
	setp.eq.s32 	%p10, %r12, 0;
	selp.b32 	%r1105, %r1110, %r1111, %p10;
	mov.u32 	%r1106, %r1111;
	mov.u32 	%r1108, %r9;
	mov.u32 	%r1109, %r8;
	bra.uni 	$L__BB1_12;
$L__BB1_8:
	add.s32 	%r1115, %r1115, 1;
	setp.ne.s32 	%p7, %r1115, 0;
	@%p7 bra 	$L__BB1_11;
	add.s32 	%r1114, %r1114, 1;
	setp.ne.s32 	%p8, %r1114, 0;
	@%p8 bra 	$L__BB1_11;
	add.s32 	%r1113, %r1113, 1;
	setp.eq.s32 	%p9, %r1113, 0;
	selp.u32 	%r348, 1, 0, %p9;
	add.s32 	%r1112, %r1112, %r348;
	mov.b32 	%r1114, 0;
$L__BB1_11:
	mov.b32 	%r350, -766435501;
	mul.hi.u32 	%r351, %r350, %r1115;
	mul.lo.s32 	%r352, %r1115, -766435501;
	mov.b32 	%r353, -845247145;
	mul.hi.u32 	%r354, %r353, %r1113;
	mul.lo.s32 	%r355, %r1113, -845247145;
	xor.b32  	%r356, %r10, %r354;
	xor.b32  	%r357, %r356, %r1114;
	xor.b32  	%r358, %r11, %r351;
	xor.b32  	%r359, %r358, %r1112;
	add.s32 	%r360, %r10, -1640531527;
	add.s32 	%r361, %r11, -1150833019;
	mul.hi.u32 	%r362, %r350, %r357;
	mul.lo.s32 	%r363, %r357, -766435501;
	mul.hi.u32 	%r364, %r353, %r359;
	mul.lo.s32 	%r365, %r359, -845247145;
	xor.b32  	%r366, %r355, %r364;
	xor.b32  	%r367, %r366, %r360;
	xor.b32  	%r368, %r352, %r362;
	xor.b32  	%r369, %r368, %r361;
	add.s32 	%r370, %r10, 1013904242;
	add.s32 	%r371, %r11, 1993301258;
	mul.hi.u32 	%r372, %r350, %r367;
	mul.lo.s32 	%r373, %r367, -766435501;
	mul.hi.u32 	%r374, %r353, %r369;
	mul.lo.s32 	%r375, %r369, -845247145;
	xor.b32  	%r376, %r365, %r370;
	xor.b32  	%r377, %r376, %r374;
	xor.b32  	%r378, %r363, %r371;
	xor.b32  	%r379, %r378, %r372;
	add.s32 	%r380, %r10, -626627285;
	add.s32 	%r381, %r11, 842468239;
	mul.hi.u32 	%r382, %r350, %r377;
	mul.lo.s32 	%r383, %r377, -766435501;
	mul.hi.u32 	%r384, %r353, %r379;
	mul.lo.s32 	%r385, %r379, -845247145;
	xor.b32  	%r386, %r375, %r380;
	xor.b32  	%r387, %r386, %r384;
	xor.b32  	%r388, %r373, %r381;
	xor.b32  	%r389, %r388, %r382;
	add.s32 	%r390, %r10, 2027808484;
	add.s32 	%r391, %r11, -308364780;
	mul.hi.u32 	%r392, %r350, %r387;
	mul.lo.s32 	%r393, %r387, -766435501;
	mul.hi.u32 	%r394, %r353, %r389;
	mul.lo.s32 	%r395, %r389, -845247145;
	xor.b32  	%r396, %r385, %r390;
	xor.b32  	%r397, %r396, %r394;
	xor.b32  	%r398, %r383, %r391;
	xor.b32  	%r399, %r398, %r392;
	add.s32 	%r400, %r10, 387276957;
	add.s32 	%r401, %r11, -1459197799;
	mul.hi.u32 	%r402, %r350, %r397;
	mul.lo.s32 	%r403, %r397, -766435501;
	mul.hi.u32 	%r404, %r353, %r399;
	mul.lo.s32 	%r405, %r399, -845247145;
	xor.b32  	%r406, %r395, %r400;
	xor.b32  	%r407, %r406, %r404;
	xor.b32  	%r408, %r393, %r401;
	xor.b32  	%r409, %r408, %r402;
	add.s32 	%r410, %r10, -1253254570;
	add.s32 	%r411, %r11, 1684936478;
	mul.hi.u32 	%r412, %r350, %r407;
	mul.lo.s32 	%r413, %r407, -766435501;
	mul.hi.u32 	%r414, %r353, %r409;
	mul.lo.s32 	%r415, %r409, -845247145;
	xor.b32  	%r416, %r405, %r410;
	xor.b32  	%r417, %r416, %r414;
	xor.b32  	%r418, %r403, %r411;
	xor.b32  	%r419, %r418, %r412;
	add.s32 	%r420, %r10, 1401181199;
	add.s32 	%r421, %r11, 534103459;
	mul.hi.u32 	%r422, %r350, %r417;
	mul.lo.s32 	%r423, %r417, -766435501;
	mul.hi.u32 	%r424, %r353, %r419;
	mul.lo.s32 	%r425, %r419, -845247145;
	xor.b32  	%r426, %r415, %r420;
	xor.b32  	%r427, %r426, %r424;
	xor.b32  	%r428, %r413, %r421;
	xor.b32  	%r429, %r428, %r422;
	add.s32 	%r430, %r10, -239350328;
	add.s32 	%r431, %r11, -616729560;
	mul.hi.u32 	%r432, %r350, %r427;
	mul.lo.s32 	%r433, %r427, -766435501;
	mul.hi.u32 	%r434, %r353, %r429;
	mul.lo.s32 	%r435, %r429, -845247145;
	xor.b32  	%r436, %r425, %r430;
	xor.b32  	%r437, %r436, %r434;
	xor.b32  	%r438, %r423, %r431;
	xor.b32  	%r439, %r438, %r432;
	add.s32 	%r440, %r10, -1879881855;
	add.s32 	%r441, %r11, -1767562579;
	mul.hi.u32 	%r442, %r350, %r437;
	mul.lo.s32 	%r1108, %r437, -766435501;
	mul.hi.u32 	%r443, %r353, %r439;
	mul.lo.s32 	%r1110, %r439, -845247145;
	xor.b32  	%r444, %r435, %r440;
	xor.b32  	%r1111, %r444, %r443;
	xor.b32  	%r445, %r433, %r441;
	xor.b32  	%r1109, %r445, %r442;
	mov.b32 	%r1107, 0;
	mov.u32 	%r1105, %r9;
	mov.u32 	%r1106, %r8;
$L__BB1_12:
	cvt.rn.f32.u32 	%f58, %r1106;
	fma.rn.f32 	%f59, %f58, 0f2F800000, 0f2F000000;
	cvt.rn.f32.u32 	%f60, %r1105;
	fma.rn.f32 	%f1, %f60, 0f30C90FDB, 0f30490FDB;
	setp.lt.f32 	%p11, %f59, 0f00800000;
	mul.f32 	%f61, %f59, 0f4B000000;
	selp.f32 	%f62, %f61, %f59, %p11;
	selp.f32 	%f63, 0fC1B80000, 0f00000000, %p11;
	mov.b32 	%r447, %f62;
	add.s32 	%r448, %r447, -1059760811;
	and.b32  	%r449, %r448, -8388608;
	sub.s32 	%r450, %r447, %r449;
	mov.b32 	%f64, %r450;
	cvt.rn.f32.s32 	%f65, %r449;
	fma.rn.f32 	%f66, %f65, 0f34000000, %f63;
	add.f32 	%f67, %f64, 0fBF800000;
	fma.rn.f32 	%f68, %f67, 0fBE055027, 0f3E1039F6;
	fma.rn.f32 	%f69, %f68, %f67, 0fBDF8CDCC;
	fma.rn.f32 	%f70, %f69, %f67, 0f3E0F2955;
	fma.rn.f32 	%f71, %f70, %f67, 0fBE2AD8B9;
	fma.rn.f32 	%f72, %f71, %f67, 0f3E4CED0B;
	fma.rn.f32 	%f73, %f72, %f67, 0fBE7FFF22;
	fma.rn.f32 	%f74, %f73, %f67, 0f3EAAAA78;
	fma.rn.f32 	%f75, %f74, %f67, 0fBF000000;
	mul.f32 	%f76, %f67, %f75;
	fma.rn.f32 	%f77, %f76, %f67, %f67;
	fma.rn.f32 	%f78, %f66, 0f3F317218, %f77;
	setp.gt.u32 	%p12, %r447, 2139095039;
	fma.rn.f32 	%f79, %f62, 0f7F800000, 0f7F800000;
	selp.f32 	%f80, %f79, %f78, %p12;
	setp.eq.f32 	%p13, %f62, 0f00000000;
	mul.f32 	%f81, %f80, 0fC0000000;
	selp.f32 	%f82, 0f7F800000, %f81, %p13;
	sqrt.rn.f32 	%f2, %f82;
	st.global.v4.u32 	[%rd5], {%r1115, %r1114, %r1113, %r1112};
	st.global.v2.u32 	[%rd5+16], {%r1111, %r1110};
	st.global.u32 	[%rd5+24], %r1109;
	mov.b32 	%r1132, 3;
	setp.eq.s32 	%p14, %r1107, 1;
	mov.u32 	%r1122, %r1109;
	mov.u32 	%r1123, %r1110;
	@%p14 bra 	$L__BB1_24;
	setp.eq.s32 	%p15, %r1107, 2;
	@%p15 bra 	$L__BB1_20;
	setp.ne.s32 	%p16, %r1107, 3;
	@%p16 bra 	$L__BB1_19;
	add.s32 	%r1115, %r1115, 1;
	setp.ne.s32 	%p17, %r1115, 0;
	@%p17 bra 	$L__BB1_18;
	add.s32 	%r1114, %r1114, 1;
	setp.ne.s32 	%p18, %r1114, 0;
	@%p18 bra 	$L__BB1_18;
	add.s32 	%r1113, %r1113, 1;
	setp.eq.s32 	%p19, %r1113, 0;
	selp.u32 	%r452, 1, 0, %p19;
	add.s32 	%r1112, %r1112, %r452;
	mov.b32 	%r1114, 0;
$L__BB1_18:
	mov.b32 	%r454, -766435501;
	mul.hi.u32 	%r455, %r454, %r1115;
	mul.lo.s32 	%r456, %r1115, -766435501;
	mov.b32 	%r457, -845247145;
	mul.hi.u32 	%r458, %r457, %r1113;
	mul.lo.s32 	%r459, %r1113, -845247145;
	xor.b32  	%r460, %r10, %r458;
	xor.b32  	%r461, %r460, %r1114;
	xor.b32  	%r462, %r11, %r455;
	xor.b32  	%r463, %r462, %r1112;
	add.s32 	%r464, %r10, -1640531527;
	add.s32 	%r465, %r11, -1150833019;
	mul.hi.u32 	%r466, %r454, %r461;
	mul.lo.s32 	%r467, %r461, -766435501;
	mul.hi.u32 	%r468, %r457, %r463;
	mul.lo.s32 	%r469, %r463, -845247145;
	xor.b32  	%r470, %r459, %r468;
	xor.b32  	%r471, %r470, %r464;
	xor.b32  	%r472, %r456, %r466;
	xor.b32  	%r473, %r472, %r465;
	add.s32 	%r474, %r10, 1013904242;
	add.s32 	%r475, %r11, 1993301258;
	mul.hi.u32 	%r476, %r454, %r471;
	mul.lo.s32 	%r477, %r471, -766435501;
	mul.hi.u32 	%r478, %r457, %r473;
	mul.lo.s32 	%r479, %r473, -845247145;
	xor.b32  	%r480, %r469, %r474;
	xor.b32  	%r481, %r480, %r478;
	xor.b32  	%r482, %r467, %r475;
	xor.b32  	%r483, %r482, %r476;
	add.s32 	%r484, %r10, -626627285;
	add.s32 	%r485, %r11, 842468239;
	mul.hi.u32 	%r486, %r454, %r481;
	mul.lo.s32 	%r487, %r481, -766435501;
	mul.hi.u32 	%r488, %r457, %r483;
	mul.lo.s32 	%r489, %r483, -845247145;
	xor.b32  	%r490, %r479, %r484;
	xor.b32  	%r491, %r490, %r488;
	xor.b32  	%r492, %r477, %r485;
	xor.b32  	%r493, %r492, %r486;
	add.s32 	%r494, %r10, 2027808484;
	add.s32 	%r495, %r11, -308364780;
	mul.hi.u32 	%r496, %r454, %r491;
	mul.lo.s32 	%r497, %r491, -766435501;
	mul.hi.u32 	%r498, %r457, %r493;
	mul.lo.s32 	%r499, %r493, -845247145;
	xor.b32  	%r500, %r489, %r494;
	xor.b32  	%r501, %r500, %r498;
	xor.b32  	%r502, %r487, %r495;
	xor.b32  	%r503, %r502, %r496;
	add.s32 	%r504, %r10, 387276957;
	add.s32 	%r505, %r11, -1459197799;
	mul.hi.u32 	%r506, %r454, %r501;
	mul.lo.s32 	%r507, %r501, -766435501;
	mul.hi.u32 	%r508, %r457, %r503;
	mul.lo.s32 	%r509, %r503, -845247145;
	xor.b32  	%r510, %r499, %r504;
	xor.b32  	%r511, %r510, %r508;
	xor.b32  	%r512, %r497, %r505;
	xor.b32  	%r513, %r512, %r506;
	add.s32 	%r514, %r10, -1253254570;
	add.s32 	%r515, %r11, 1684936478;
	mul.hi.u32 	%r516, %r454, %r511;
	mul.lo.s32 	%r517, %r511, -766435501;
	mul.hi.u32 	%r518, %r457, %r513;
	mul.lo.s32 	%r519, %r513, -845247145;
	xor.b32  	%r520, %r509, %r514;
	xor.b32  	%r521, %r520, %r518;
	xor.b32  	%r522, %r507, %r515;
	xor.b32  	%r523, %r522, %r516;
	add.s32 	%r524, %r10, 1401181199;
	add.s32 	%r525, %r11, 534103459;
	mul.hi.u32 	%r526, %r454, %r521;
	mul.lo.s32 	%r527, %r521, -766435501;
	mul.hi.u32 	%r528, %r457, %r523;
	mul.lo.s32 	%r529, %r523, -845247145;
	xor.b32  	%r530, %r519, %r524;
	xor.b32  	%r531, %r530, %r528;
	xor.b32  	%r532, %r517, %r525;
	xor.b32  	%r533, %r532, %r526;
	add.s32 	%r534, %r10, -239350328;
	add.s32 	%r535, %r11, -616729560;
	mul.hi.u32 	%r536, %r454, %r531;
	mul.lo.s32 	%r537, %r531, -766435501;
	mul.hi.u32 	%r538, %r457, %r533;
	mul.lo.s32 	%r539, %r533, -845247145;
	xor.b32  	%r540, %r529, %r534;
	xor.b32  	%r541, %r540, %r538;
	xor.b32  	%r542, %r527, %r535;
	xor.b32  	%r543, %r542, %r536;
	add.s32 	%r544, %r10, -1879881855;
	add.s32 	%r545, %r11, -1767562579;
	mul.hi.u32 	%r546, %r454, %r541;
	mul.lo.s32 	%r55, %r541, -766435501;
	mul.hi.u32 	%r547, %r457, %r543;
	mul.lo.s32 	%r1110, %r543, -845247145;
	xor.b32  	%r548, %r539, %r544;
	xor.b32  	%r1122, %r548, %r547;
	xor.b32  	%r549, %r537, %r545;
	xor.b32  	%r1109, %r549, %r546;
	mov.b32 	%r1132, 1;
	mov.u32 	%r1123, %r1108;
	mov.u32 	%r1111, %r1122;
	mov.u32 	%r1108, %r55;
	bra.uni 	$L__BB1_24;
$L__BB1_19:
	add.s32 	%r1132, %r1107, 2;
	setp.eq.s32 	%p23, %r1107, 0;
	selp.b32 	%r1122, %r1110, %r1111, %p23;
	mov.u32 	%r1123, %r1111;
	bra.uni 	$L__BB1_24;
$L__BB1_20:
	add.s32 	%r1115, %r1115, 1;
	setp.ne.s32 	%p20, %r1115, 0;
	@%p20 bra 	$L__BB1_23;
	add.s32 	%r1114, %r1114, 1;
	setp.ne.s32 	%p21, %r1114, 0;
	@%p21 bra 	$L__BB1_23;
	add.s32 	%r1113, %r1113, 1;
	setp.eq.s32 	%p22, %r1113, 0;
	selp.u32 	%r551, 1, 0, %p22;
	add.s32 	%r1112, %r1112, %r551;
	mov.b32 	%r1114, 0;
$L__BB1_23:
	mov.b32 	%r553, -766435501;
	mul.hi.u32 	%r554, %r553, %r1115;
	mul.lo.s32 	%r555, %r1115, -766435501;
	mov.b32 	%r556, -845247145;
	mul.hi.u32 	%r557, %r556, %r1113;
	mul.lo.s32 	%r558, %r1113, -845247145;
	xor.b32  	%r559, %r10, %r557;
	xor.b32  	%r560, %r559, %r1114;
	xor.b32  	%r561, %r11, %r554;
	xor.b32  	%r562, %r561, %r1112;
	add.s32 	%r563, %r10, -1640531527;
	add.s32 	%r564, %r11, -1150833019;
	mul.hi.u32 	%r565, %r553, %r560;
	mul.lo.s32 	%r566, %r560, -766435501;
	mul.hi.u32 	%r567, %r556, %r562;
	mul.lo.s32 	%r568, %r562, -845247145;
	xor.b32  	%r569, %r558, %r567;
	xor.b32  	%r570, %r569, %r563;
	xor.b32  	%r571, %r555, %r565;
	xor.b32  	%r572, %r571, %r564;
	add.s32 	%r573, %r10, 1013904242;
	add.s32 	%r574, %r11, 1993301258;
	mul.hi.u32 	%r575, %r553, %r570;
	mul.lo.s32 	%r576, %r570, -766435501;
	mul.hi.u32 	%r577, %r556, %r572;
	mul.lo.s32 	%r578, %r572, -845247145;
	xor.b32  	%r579, %r568, %r573;
	xor.b32  	%r580, %r579, %r577;
	xor.b32  	%r581, %r566, %r574;
	xor.b32  	%r582, %r581, %r575;
	add.s32 	%r583, %r10, -626627285;
	add.s32 	%r584, %r11, 842468239;
	mul.hi.u32 	%r585, %r553, %r580;
	mul.lo.s32 	%r586, %r580, -766435501;
	mul.hi.u32 	%r587, %r556, %r582;
	mul.lo.s32 	%r588, %r582, -845247145;
	xor.b32  	%r589, %r578, %r583;
	xor.b32  	%r590, %r589, %r587;
	xor.b32  	%r591, %r576, %r584;
	xor.b32  	%r592, %r591, %r585;
	add.s32 	%r593, %r10, 2027808484;
	add.s32 	%r594, %r11, -308364780;
	mul.hi.u32 	%r595, %r553, %r590;
	mul.lo.s32 	%r596, %r590, -766435501;
	mul.hi.u32 	%r597, %r556, %r592;
	mul.lo.s32 	%r598, %r592, -845247145;
	xor.b32  	%r599, %r588, %r593;
	xor.b32  	%r600, %r599, %r597;
	xor.b32  	%r601, %r586, %r594;
	xor.b32  	%r602, %r601, %r595;
	add.s32 	%r603, %r10, 387276957;
	add.s32 	%r604, %r11, -1459197799;
	mul.hi.u32 	%r605, %r553, %r600;
	mul.lo.s32 	%r606, %r600, -766435501;
	mul.hi.u32 	%r607, %r556, %r602;
	mul.lo.s32 	%r608, %r602, -845247145;
	xor.b32  	%r609, %r598, %r603;
	xor.b32  	%r610, %r609, %r607;
	xor.b32  	%r611, %r596, %r604;
	xor.b32  	%r612, %r611, %r605;
	add.s32 	%r613, %r10, -1253254570;
	add.s32 	%r614, %r11, 1684936478;
	mul.hi.u32 	%r615, %r553, %r610;
	mul.lo.s32 	%r616, %r610, -766435501;
	mul.hi.u32 	%r617, %r556, %r612;
	mul.lo.s32 	%r618, %r612, -845247145;
	xor.b32  	%r619, %r608, %r613;
	xor.b32  	%r620, %r619, %r617;
	xor.b32  	%r621, %r606, %r614;
	xor.b32  	%r622, %r621, %r615;
	add.s32 	%r623, %r10, 1401181199;
	add.s32 	%r624, %r11, 534103459;
	mul.hi.u32 	%r625, %r553, %r620;
	mul.lo.s32 	%r626, %r620, -766435501;
	mul.hi.u32 	%r627, %r556, %r622;
	mul.lo.s32 	%r628, %r622, -845247145;
	xor.b32  	%r629, %r618, %r623;
	xor.b32  	%r630, %r629, %r627;
	xor.b32  	%r631, %r616, %r624;
	xor.b32  	%r632, %r631, %r625;
	add.s32 	%r633, %r10, -239350328;
	add.s32 	%r634, %r11, -616729560;
	mul.hi.u32 	%r635, %r553, %r630;
	mul.lo.s32 	%r636, %r630, -766435501;
	mul.hi.u32 	%r637, %r556, %r632;
	mul.lo.s32 	%r638, %r632, -845247145;
	xor.b32  	%r639, %r628, %r633;
	xor.b32  	%r640, %r639, %r637;
	xor.b32  	%r641, %r626, %r634;
	xor.b32  	%r642, %r641, %r635;
	add.s32 	%r643, %r10, -1879881855;
	add.s32 	%r644, %r11, -1767562579;
	mul.hi.u32 	%r645, %r553, %r640;
	mul.lo.s32 	%r68, %r640, -766435501;
	mul.hi.u32 	%r646, %r556, %r642;
	mul.lo.s32 	%r1110, %r642, -845247145;
	xor.b32  	%r647, %r638, %r643;
	xor.b32  	%r1111, %r647, %r646;
	xor.b32  	%r648, %r636, %r644;
	xor.b32  	%r71, %r648, %r645;
	mov.b32 	%r1132, 0;
	mov.u32 	%r1122, %r1108;
	mov.u32 	%r1123, %r1109;
	mov.u32 	%r1109, %r71;
	mov.u32 	%r1108, %r68;
$L__BB1_24:
	cvt.rn.f32.u32 	%f83, %r1123;
	fma.rn.f32 	%f84, %f83, 0f2F800000, 0f2F000000;
	cvt.rn.f32.u32 	%f85, %r1122;
	fma.rn.f32 	%f3, %f85, 0f30C90FDB, 0f30490FDB;
	setp.lt.f32 	%p24, %f84, 0f00800000;
	mul.f32 	%f86, %f84, 0f4B000000;
	selp.f32 	%f87, %f86, %f84, %p24;
	selp.f32 	%f88, 0fC1B80000, 0f00000000, %p24;
	mov.b32 	%r650, %f87;
	add.s32 	%r651, %r650, -1059760811;
	and.b32  	%r652, %r651, -8388608;
	sub.s32 	%r653, %r650, %r652;
	mov.b32 	%f89, %r653;
	cvt.rn.f32.s32 	%f90, %r652;
	fma.rn.f32 	%f91, %f90, 0f34000000, %f88;
	add.f32 	%f92, %f89, 0fBF800000;
	fma.rn.f32 	%f93, %f92, 0fBE055027, 0f3E1039F6;
	fma.rn.f32 	%f94, %f93, %f92, 0fBDF8CDCC;
	fma.rn.f32 	%f95, %f94, %f92, 0f3E0F2955;
	fma.rn.f32 	%f96, %f95, %f92, 0fBE2AD8B9;
	fma.rn.f32 	%f97, %f96, %f92, 0f3E4CED0B;
	fma.rn.f32 	%f98, %f97, %f92, 0fBE7FFF22;
	fma.rn.f32 	%f99, %f98, %f92, 0f3EAAAA78;
	fma.rn.f32 	%f100, %f99, %f92, 0fBF000000;
	mul.f32 	%f101, %f92, %f100;
	fma.rn.f32 	%f102, %f101, %f92, %f92;
	fma.rn.f32 	%f103, %f91, 0f3F317218, %f102;
	setp.gt.u32 	%p25, %r650, 2139095039;
	fma.rn.f32 	%f104, %f87, 0f7F800000, 0f7F800000;
	selp.f32 	%f105, %f104, %f103, %p25;
	setp.eq.f32 	%p26, %f87, 0f00000000;
	mul.f32 	%f106, %f105, 0fC0000000;
	selp.f32 	%f107, 0f7F800000, %f106, %p26;
	sqrt.rn.f32 	%f4, %f107;
	mov.b32 	%r1149, 3;
	setp.eq.s32 	%p27, %r1132, 1;
	mov.u32 	%r1139, %r1109;
	mov.u32 	%r1140, %r1110;
	@%p27 bra 	$L__BB1_36;
	setp.eq.s32 	%p28, %r1132, 2;
	@%p28 bra 	$L__BB1_32;
	setp.ne.s32 	%p29, %r1132, 3;
	@%p29 bra 	$L__BB1_31;
	add.s32 	%r1115, %r1115, 1;
	setp.ne.s32 	%p30, %r1115, 0;
	@%p30 bra 	$L__BB1_30;
	add.s32 	%r1114, %r1114, 1;
	setp.ne.s32 	%p31, %r1114, 0;
	@%p31 bra 	$L__BB1_30;
	add.s32 	%r1113, %r1113, 1;
	setp.eq.s32 	%p32, %r1113, 0;
	selp.u32 	%r655, 1, 0, %p32;
	add.s32 	%r1112, %r1112, %r655;
	mov.b32 	%r1114, 0;
$L__BB1_30:
	mov.b32 	%r657, -766435501;
	mul.hi.u32 	%r658, %r657, %r1115;
	mul.lo.s32 	%r659, %r1115, -766435501;
	mov.b32 	%r660, -845247145;
	mul.hi.u32 	%r661, %r660, %r1113;
	mul.lo.s32 	%r662, %r1113, -845247145;
	xor.b32  	%r663, %r10, %r661;
	xor.b32  	%r664, %r663, %r1114;
	xor.b32  	%r665, %r11, %r658;
	xor.b32  	%r666, %r665, %r1112;
	add.s32 	%r667, %r10, -1640531527;
	add.s32 	%r668, %r11, -1150833019;
	mul.hi.u32 	%r669, %r657, %r664;
	mul.lo.s32 	%r670, %r664, -766435501;
	mul.hi.u32 	%r671, %r660, %r666;
	mul.lo.s32 	%r672, %r666, -845247145;
	xor.b32  	%r673, %r662, %r671;
	xor.b32  	%r674, %r673, %r667;
	xor.b32  	%r675, %r659, %r669;
	xor.b32  	%r676, %r675, %r668;
	add.s32 	%r677, %r10, 1013904242;
	add.s32 	%r678, %r11, 1993301258;
	mul.hi.u32 	%r679, %r657, %r674;
	mul.lo.s32 	%r680, %r674, -766435501;
	mul.hi.u32 	%r681, %r660, %r676;
	mul.lo.s32 	%r682, %r676, -845247145;
	xor.b32  	%r683, %r672, %r677;
	xor.b32  	%r684, %r683, %r681;
	xor.b32  	%r685, %r670, %r678;
	xor.b32  	%r686, %r685, %r679;
	add.s32 	%r687, %r10, -626627285;
	add.s32 	%r688, %r11, 842468239;
	mul.hi.u32 	%r689, %r657, %r684;
	mul.lo.s32 	%r690, %r684, -766435501;
	mul.hi.u32 	%r691, %r660, %r686;
	mul.lo.s32 	%r692, %r686, -845247145;
	xor.b32  	%r693, %r682, %r687;
	xor.b32  	%r694, %r693, %r691;
	xor.b32  	%r695, %r680, %r688;
	xor.b32  	%r696, %r695, %r689;
	add.s32 	%r697, %r10, 2027808484;
	add.s32 	%r698, %r11, -308364780;
	mul.hi.u32 	%r699, %r657, %r694;
	mul.lo.s32 	%r700, %r694, -766435501;
	mul.hi.u32 	%r701, %r660, %r696;
	mul.lo.s32 	%r702, %r696, -845247145;
	xor.b32  	%r703, %r692, %r697;
	xor.b32  	%r704, %r703, %r701;
	xor.b32  	%r705, %r690, %r698;
	xor.b32  	%r706, %r705, %r699;
	add.s32 	%r707, %r10, 387276957;
	add.s32 	%r708, %r11, -1459197799;
	mul.hi.u32 	%r709, %r657, %r704;
	mul.lo.s32 	%r710, %r704, -766435501;
	mul.hi.u32 	%r711, %r660, %r706;
	mul.lo.s32 	%r712, %r706, -845247145;
	xor.b32  	%r713, %r702, %r707;
	xor.b32  	%r714, %r713, %r711;
	xor.b32  	%r715, %r700, %r708;
	xor.b32  	%r716, %r715, %r709;
	add.s32 	%r717, %r10, -1253254570;
	add.s32 	%r718, %r11, 1684936478;
	mul.hi.u32 	%r719, %r657, %r714;
	mul.lo.s32 	%r720, %r714, -766435501;
	mul.hi.u32 	%r721, %r660, %r716;
	mul.lo.s32 	%r722, %r716, -845247145;
	xor.b32  	%r723, %r712, %r717;
	xor.b32  	%r724, %r723, %r721;
	xor.b32  	%r725, %r710, %r718;
	xor.b32  	%r726, %r725, %r719;
	add.s32 	%r727, %r10, 1401181199;
	add.s32 	%r728, %r11, 534103459;
	mul.hi.u32 	%r729, %r657, %r724;
	mul.lo.s32 	%r730, %r724, -766435501;
	mul.hi.u32 	%r731, %r660, %r726;
	mul.lo.s32 	%r732, %r726, -845247145;
	xor.b32  	%r733, %r722, %r727;
	xor.b32  	%r734, %r733, %r731;
	xor.b32  	%r735, %r720, %r728;
	xor.b32  	%r736, %r735, %r729;
	add.s32 	%r737, %r10, -239350328;
	add.s32 	%r738, %r11, -616729560;
	mul.hi.u32 	%r739, %r657, %r734;
	mul.lo.s32 	%r740, %r734, -766435501;
	mul.hi.u32 	%r741, %r660, %r736;
	mul.lo.s32 	%r742, %r736, -845247145;
	xor.b32  	%r743, %r732, %r737;
	xor.b32  	%r744, %r743, %r741;
	xor.b32  	%r745, %r730, %r738;
	xor.b32  	%r746, %r745, %r739;
	add.s32 	%r747, %r10, -1879881855;
	add.s32 	%r748, %r11, -1767562579;
	mul.hi.u32 	%r749, %r657, %r744;
	mul.lo.s32 	%r90, %r744, -766435501;
	mul.hi.u32 	%r750, %r660, %r746;
	mul.lo.s32 	%r1110, %r746, -845247145;
	xor.b32  	%r751, %r742, %r747;
	xor.b32  	%r1139, %r751, %r750;
	xor.b32  	%r752, %r740, %r748;
	xor.b32  	%r1109, %r752, %r749;
	mov.b32 	%r1149, 1;
	mov.u32 	%r1140, %r1108;
	mov.u32 	%r1111, %r1139;
	mov.u32 	%r1108, %r90;
	bra.uni 	$L__BB1_36;
$L__BB1_31:
	add.s32 	%r1149, %r1132, 2;
	setp.eq.s32 	%p36, %r1132, 0;
	selp.b32 	%r1139, %r1110, %r1111, %p36;
	mov.u32 	%r1140, %r1111;
	bra.uni 	$L__BB1_36;
$L__BB1_32:
	add.s32 	%r1115, %r1115, 1;
	setp.ne.s32 	%p33, %r1115, 0;
	@%p33 bra 	$L__BB1_35;
	add.s32 	%r1114, %r1114, 1;
	setp.ne.s32 	%p34, %r1114, 0;
	@%p34 bra 	$L__BB1_35;
	add.s32 	%r1113, %r1113, 1;
	setp.eq.s32 	%p35, %r1113, 0;
	selp.u32 	%r754, 1, 0, %p35;
	add.s32 	%r1112, %r1112, %r754;
	mov.b32 	%r1114, 0;
$L__BB1_35:
	mov.b32 	%r756, -766435501;
	mul.hi.u32 	%r757, %r756, %r1115;
	mul.lo.s32 	%r758, %r1115, -766435501;
	mov.b32 	%r759, -845247145;
	mul.hi.u32 	%r760, %r759, %r1113;
	mul.lo.s32 	%r761, %r1113, -845247145;
	xor.b32  	%r762, %r10, %r760;
	xor.b32  	%r763, %r762, %r1114;
	xor.b32  	%r764, %r11, %r757;
	xor.b32  	%r765, %r764, %r1112;
	add.s32 	%r766, %r10, -1640531527;
	add.s32 	%r767, %r11, -1150833019;
	mul.hi.u32 	%r768, %r756, %r763;
	mul.lo.s32 	%r769, %r763, -766435501;
	mul.hi.u32 	%r770, %r759, %r765;
	mul.lo.s32 	%r771, %r765, -845247145;
	xor.b32  	%r772, %r761, %r770;
	xor.b32  	%r773, %r772, %r766;
	xor.b32  	%r774, %r758, %r768;
	xor.b32  	%r775, %r774, %r767;
	add.s32 	%r776, %r10, 1013904242;
	add.s32 	%r777, %r11, 1993301258;
	mul.hi.u32 	%r778, %r756, %r773;
	mul.lo.s32 	%r779, %r773, -766435501;
	mul.hi.u32 	%r780, %r759, %r775;
	mul.lo.s32 	%r781, %r775, -845247145;
	xor.b32  	%r782, %r771, %r776;
	xor.b32  	%r783, %r782, %r780;
	xor.b32  	%r784, %r769, %r777;
	xor.b32  	%r785, %r784, %r778;
	add.s32 	%r786, %r10, -626627285;
	add.s32 	%r787, %r11, 842468239;
	mul.hi.u32 	%r788, %r756, %r783;
	mul.lo.s32 	%r789, %r783, -766435501;
	mul.hi.u32 	%r790, %r759, %r785;
	mul.lo.s32 	%r791, %r785, -845247145;
	xor.b32  	%r792, %r781, %r786;
	xor.b32  	%r793, %r792, %r790;
	xor.b32  	%r794, %r779, %r787;
	xor.b32  	%r795, %r794, %r788;
	add.s32 	%r796, %r10, 2027808484;
	add.s32 	%r797, %r11, -308364780;
	mul.hi.u32 	%r798, %r756, %r793;
	mul.lo.s32 	%r799, %r793, -766435501;
	mul.hi.u32 	%r800, %r759, %r795;
	mul.lo.s32 	%r801, %r795, -845247145;
	xor.b32  	%r802, %r791, %r796;
	xor.b32  	%r803, %r802, %r800;
	xor.b32  	%r804, %r789, %r797;
	xor.b32  	%r805, %r804, %r798;
	add.s32 	%r806, %r10, 387276957;
	add.s32 	%r807, %r11, -1459197799;
	mul.hi.u32 	%r808, %r756, %r803;
	mul.lo.s32 	%r809, %r803, -766435501;
	mul.hi.u32 	%r810, %r759, %r805;
	mul.lo.s32 	%r811, %r805, -845247145;
	xor.b32  	%r812, %r801, %r806;
	xor.b32  	%r813, %r812, %r810;
	xor.b32  	%r814, %r799, %r807;
	xor.b32  	%r815, %r814, %r808;
	add.s32 	%r816, %r10, -1253254570;
	add.s32 	%r817, %r11, 1684936478;
	mul.hi.u32 	%r818, %r756, %r813;
	mul.lo.s32 	%r819, %r813, -766435501;
	mul.hi.u32 	%r820, %r759, %r815;
	mul.lo.s32 	%r821, %r815, -845247145;
	xor.b32  	%r822, %r811, %r816;
	xor.b32  	%r823, %r822, %r820;
	xor.b32  	%r824, %r809, %r817;
	xor.b32  	%r825, %r824, %r818;
	add.s32 	%r826, %r10, 1401181199;
	add.s32 	%r827, %r11, 534103459;
	mul.hi.u32 	%r828, %r756, %r823;
	mul.lo.s32 	%r829, %r823, -766435501;
	mul.hi.u32 	%r830, %r759, %r825;
	mul.lo.s32 	%r831, %r825, -845247145;
	xor.b32  	%r832, %r821, %r826;
	xor.b32  	%r833, %r832, %r830;
	xor.b32  	%r834, %r819, %r827;
	xor.b32  	%r835, %r834, %r828;
	add.s32 	%r836, %r10, -239350328;
	add.s32 	%r837, %r11, -616729560;
	mul.hi.u32 	%r838, %r756, %r833;
	mul.lo.s32 	%r839, %r833, -766435501;
	mul.hi.u32 	%r840, %r759, %r835;
	mul.lo.s32 	%r841, %r835, -845247145;
	xor.b32  	%r842, %r831, %r836;
	xor.b32  	%r843, %r842, %r840;
	xor.b32  	%r844, %r829, %r837;
	xor.b32  	%r845, %r844, %r838;
	add.s32 	%r846, %r10, -1879881855;
	add.s32 	%r847, %r11, -1767562579;
	mul.hi.u32 	%r848, %r756, %r843;
	mul.lo.s32 	%r103, %r843, -766435501;
	mul.hi.u32 	%r849, %r759, %r845;
	mul.lo.s32 	%r1110, %r845, -845247145;
	xor.b32  	%r850, %r841, %r846;
	xor.b32  	%r1111, %r850, %r849;
	xor.b32  	%r851, %r839, %r847;
	xor.b32  	%r106, %r851, %r848;
	mov.b32 	%r1149, 0;
	mov.u32 	%r1139, %r1108;
	mov.u32 	%r1140, %r1109;
	mov.u32 	%r1109, %r106;
	mov.u32 	%r1108, %r103;
$L__BB1_36:
	cvt.rn.f32.u32 	%f108, %r1140;
	fma.rn.f32 	%f109, %f108, 0f2F800000, 0f2F000000;
	cvt.rn.f32.u32 	%f110, %r1139;
	fma.rn.f32 	%f5, %f110, 0f30C90FDB, 0f30490FDB;
	setp.lt.f32 	%p37, %f109, 0f00800000;
	mul.f32 	%f111, %f109, 0f4B000000;
	selp.f32 	%f112, %f111, %f109, %p37;
	selp.f32 	%f113, 0fC1B80000, 0f00000000, %p37;
	mov.b32 	%r852, %f112;
	add.s32 	%r853, %r852, -1059760811;
	and.b32  	%r854, %r853, -8388608;
	sub.s32 	%r855, %r852, %r854;
	mov.b32 	%f114, %r855;
	cvt.rn.f32.s32 	%f115, %r854;
	fma.rn.f32 	%f116, %f115, 0f34000000, %f113;
	add.f32 	%f117, %f114, 0fBF800000;
	fma.rn.f32 	%f118, %f117, 0fBE055027, 0f3E1039F6;
	fma.rn.f32 	%f119, %f118, %f117, 0fBDF8CDCC;
	fma.rn.f32 	%f120, %f119, %f117, 0f3E0F2955;
	fma.rn.f32 	%f121, %f120, %f117, 0fBE2AD8B9;
	fma.rn.f32 	%f122, %f121, %f117, 0f3E4CED0B;
	fma.rn.f32 	%f123, %f122, %f117, 0fBE7FFF22;
	fma.rn.f32 	%f124, %f123, %f117, 0f3EAAAA78;
	fma.rn.f32 	%f125, %f124, %f117, 0fBF000000;
	mul.f32 	%f126, %f117, %f125;
	fma.rn.f32 	%f127, %f126, %f117, %f117;
	fma.rn.f32 	%f128, %f116, 0f3F317218, %f127;
	setp.gt.u32 	%p38, %r852, 2139095039;
	fma.rn.f32 	%f129, %f112, 0f7F800000, 0f7F800000;
	selp.f32 	%f130, %f129, %f128, %p38;
	setp.eq.f32 	%p39, %f112, 0f00000000;
	mul.f32 	%f131, %f130, 0fC0000000;
	selp.f32 	%f132, 0f7F800000, %f131, %p39;
	sqrt.rn.f32 	%f6, %f132;
	st.global.v4.u32 	[%rd5], {%r1115, %r1114, %r1113, %r1112};
	st.global.v4.u32 	[%rd5+16], {%r1111, %r1110, %r1109, %r1108};
	st.global.u32 	[%rd5+40], %r1149;
	sin.approx.f32 	%f133, %f1;
	mul.f32 	%f134, %f2, %f133;
	abs.f32 	%f135, %f134;
	cvt.rn.f32.s32 	%f136, %r240;
	mul.f32 	%f137, %f135, %f136;
	cvt.rzi.s32.f32 	%r856, %f137;
	rem.s32 	%r118, %r856, %r240;
	bar.sync 	0;
	setp.ge.s32 	%p40, %r1, %r242;
	cos.approx.f32 	%f138, %f1;
	mul.f32 	%f139, %f2, %f138;
	abs.f32 	%f140, %f139;
	setp.geu.f32 	%p41, %f140, %f56;
	or.pred  	%p42, %p40, %p41;
	@%p42 bra 	$L__BB1_119;
	mul.wide.s32 	%rd78, %r1, 8;
	add.s64 	%rd6, %rd2, %rd78;
	ld.global.u64 	%rd7, [%rd6];
	ld.f32 	%f7, [%rd7];
	mul.f32 	%f8, %f7, 0f40A00000;
	mul.f32 	%f142, %f8, 0f3F22F983;
	cvt.rni.s32.f32 	%r1161, %f142;
	cvt.rn.f32.s32 	%f143, %r1161;
	fma.rn.f32 	%f144, %f143, 0fBFC90FDA, %f8;
	fma.rn.f32 	%f145, %f143, 0fB3A22168, %f144;
	fma.rn.f32 	%f340, %f143, 0fA7C234C5, %f145;
	abs.f32 	%f10, %f8;
	setp.ltu.f32 	%p43, %f10, 0f47CE4780;
	mov.u32 	%r1153, %r1161;
	mov.f32 	%f338, %f340;
	@%p43 bra 	$L__BB1_45;
	setp.neu.f32 	%p44, %f10, 0f7F800000;
	@%p44 bra 	$L__BB1_40;
	mov.f32 	%f148, 0f00000000;
	mul.rn.f32 	%f338, %f8, %f148;
	mov.b32 	%r1153, 0;
	bra.uni 	$L__BB1_45;
$L__BB1_40:
	mov.b32 	%r120, %f8;
	shl.b32 	%r858, %r120, 8;
	or.b32  	%r121, %r858, -2147483648;
	mov.b64 	%rd222, 0;
	mov.b32 	%r1150, 0;
	mov.u64 	%rd220, __cudart_i2opi_f;
	mov.u64 	%rd221, %rd3;
$L__BB1_41:
	.pragma "nounroll";
	ld.global.nc.u32 	%r859, [%rd220];
	mad.wide.u32 	%rd81, %r859, %r121, %rd222;
	shr.u64 	%rd222, %rd81, 32;
	st.local.u32 	[%rd221], %rd81;
	add.s32 	%r1150, %r1150, 1;
	add.s64 	%rd221, %rd221, 4;
	add.s64 	%rd220, %rd220, 4;
	setp.ne.s32 	%p45, %r1150, 6;
	@%p45 bra 	$L__BB1_41;
	shr.u32 	%r860, %r120, 23;
	st.local.u32 	[%rd3+24], %rd222;
	and.b32  	%r124, %r860, 31;
	and.b32  	%r861, %r860, 224;
	add.s32 	%r862, %r861, -128;
	shr.u32 	%r863, %r862, 5;
	mul.wide.u32 	%rd82, %r863, 4;
	sub.s64 	%rd14, %rd3, %rd82;
	ld.local.u32 	%r1151, [%rd14+24];
	ld.local.u32 	%r1152, [%rd14+20];
	setp.eq.s32 	%p46, %r124, 0;
	@%p46 bra 	$L__BB1_44;
	shf.l.wrap.b32 	%r1151, %r1152, %r1151, %r124;
	ld.local.u32 	%r864, [%rd14+16];
	shf.l.wrap.b32 	%r1152, %r864, %r1152, %r124;
$L__BB1_44:
	shr.u32 	%r865, %r1151, 30;
	shf.l.wrap.b32 	%r866, %r1152, %r1151, 2;
	shl.b32 	%r867, %r1152, 2;
	shr.u32 	%r868, %r866, 31;
	add.s32 	%r869, %r868, %r865;
	neg.s32 	%r870, %r869;
	setp.lt.s32 	%p47, %r120, 0;
	selp.b32 	%r1153, %r870, %r869, %p47;
	xor.b32  	%r871, %r866, %r120;
	shr.s32 	%r872, %r866, 31;
	xor.b32  	%r873, %r872, %r866;
	xor.b32  	%r874, %r872, %r867;
	cvt.u64.u32 	%rd83, %r873;
	shl.b64 	%rd84, %rd83, 32;
	cvt.u64.u32 	%rd85, %r874;
	or.b64  	%rd86, %rd84, %rd85;
	cvt.rn.f64.s64 	%fd1, %rd86;
	mul.f64 	%fd2, %fd1, 0d3BF921FB54442D19;
	cvt.rn.f32.f64 	%f146, %fd2;
	neg.f32 	%f147, %f146;
	setp.lt.s32 	%p48, %r871, 0;
	selp.f32 	%f338, %f147, %f146, %p48;
$L__BB1_45:
	mul.rn.f32 	%f149, %f338, %f338;
	and.b32  	%r876, %r1153, 1;
	setp.eq.b32 	%p49, %r876, 1;
	selp.f32 	%f150, 0f3F800000, %f338, %p49;
	fma.rn.f32 	%f151, %f149, %f150, 0f00000000;
	fma.rn.f32 	%f152, %f149, 0f37CBAC00, 0fBAB607ED;
	selp.f32 	%f153, %f152, 0fB94D4153, %p49;
	selp.f32 	%f154, 0f3D2AAABB, 0f3C0885E4, %p49;
	fma.rn.f32 	%f155, %f153, %f149, %f154;
	selp.f32 	%f156, 0fBEFFFFFF, 0fBE2AAAA8, %p49;
	fma.rn.f32 	%f157, %f155, %f149, %f156;
	fma.rn.f32 	%f158, %f157, %f151, %f150;
	and.b32  	%r877, %r1153, 2;
	setp.eq.s32 	%p50, %r877, 0;
	mov.f32 	%f159, 0f00000000;
	sub.f32 	%f160, %f159, %f158;
	selp.f32 	%f161, %f158, %f160, %p50;
	fma.rn.f32 	%f14, %f161, 0f41200000, %f7;
	mul.f32 	%f15, %f7, 0f40800000;
	mul.f32 	%f162, %f15, 0f3F22F983;
	cvt.rni.s32.f32 	%r1165, %f162;
	cvt.rn.f32.s32 	%f163, %r1165;
	fma.rn.f32 	%f164, %f163, 0fBFC90FDA, %f15;
	fma.rn.f32 	%f165, %f163, 0fB3A22168, %f164;
	fma.rn.f32 	%f341, %f163, 0fA7C234C5, %f165;
	abs.f32 	%f17, %f15;
	setp.ltu.f32 	%p51, %f17, 0f47CE4780;
	mov.u32 	%r1157, %r1165;
	mov.f32 	%f339, %f341;
	@%p51 bra 	$L__BB1_53;
	setp.neu.f32 	%p52, %f17, 0f7F800000;
	@%p52 bra 	$L__BB1_48;
	mov.f32 	%f168, 0f00000000;
	mul.rn.f32 	%f339, %f15, %f168;
	mov.b32 	%r1157, 0;
	bra.uni 	$L__BB1_53;
$L__BB1_48:
	mov.b32 	%r134, %f15;
	shl.b32 	%r879, %r134, 8;
	or.b32  	%r135, %r879, -2147483648;
	mov.b64 	%rd225, 0;
	mov.b32 	%r1154, 0;
	mov.u64 	%rd223, __cudart_i2opi_f;
	mov.u64 	%rd224, %rd3;
$L__BB1_49:
	.pragma "nounroll";
	ld.global.nc.u32 	%r880, [%rd223];
	mad.wide.u32 	%rd89, %r880, %r135, %rd225;
	shr.u64 	%rd225, %rd89, 32;
	st.local.u32 	[%rd224], %rd89;
	add.s32 	%r1154, %r1154, 1;
	add.s64 	%rd224, %rd224, 4;
	add.s64 	%rd223, %rd223, 4;
	setp.ne.s32 	%p53, %r1154, 6;
	@%p53 bra 	$L__BB1_49;
	shr.u32 	%r881, %r134, 23;
	st.local.u32 	[%rd3+24], %rd225;
	and.b32  	%r138, %r881, 31;
	and.b32  	%r882, %r881, 224;
	add.s32 	%r883, %r882, -128;
	shr.u32 	%r884, %r883, 5;
	mul.wide.u32 	%rd90, %r884, 4;
	sub.s64 	%rd21, %rd3, %rd90;
	ld.local.u32 	%r1155, [%rd21+24];
	ld.local.u32 	%r1156, [%rd21+20];
	setp.eq.s32 	%p54, %r138, 0;
	@%p54 bra 	$L__BB1_52;
	shf.l.wrap.b32 	%r1155, %r1156, %r1155, %r138;
	ld.local.u32 	%r885, [%rd21+16];
	shf.l.wrap.b32 	%r1156, %r885, %r1156, %r138;
$L__BB1_52:
	shr.u32 	%r886, %r1155, 30;
	shf.l.wrap.b32 	%r887, %r1156, %r1155, 2;
	shl.b32 	%r888, %r1156, 2;
	shr.u32 	%r889, %r887, 31;
	add.s32 	%r890, %r889, %r886;
	neg.s32 	%r891, %r890;
	setp.lt.s32 	%p55, %r134, 0;
	selp.b32 	%r1157, %r891, %r890, %p55;
	xor.b32  	%r892, %r887, %r134;
	shr.s32 	%r893, %r887, 31;
	xor.b32  	%r894, %r893, %r887;
	xor.b32  	%r895, %r893, %r888;
	cvt.u64.u32 	%rd91, %r894;
	shl.b64 	%rd92, %rd91, 32;
	cvt.u64.u32 	%rd93, %r895;
	or.b64  	%rd94, %rd92, %rd93;
	cvt.rn.f64.s64 	%fd3, %rd94;
	mul.f64 	%fd4, %fd3, 0d3BF921FB54442D19;
	cvt.rn.f32.f64 	%f166, %fd4;
	neg.f32 	%f167, %f166;
	setp.lt.s32 	%p56, %r892, 0;
	selp.f32 	%f339, %f167, %f166, %p56;
$L__BB1_53:
	setp.ltu.f32 	%p57, %f10, 0f47CE4780;
	add.s32 	%r897, %r1157, 1;
	mul.rn.f32 	%f169, %f339, %f339;
	and.b32  	%r898, %r1157, 1;
	setp.eq.b32 	%p58, %r898, 1;
	selp.f32 	%f170, %f339, 0f3F800000, %p58;
	fma.rn.f32 	%f171, %f169, %f170, 0f00000000;
	fma.rn.f32 	%f172, %f169, 0f37CBAC00, 0fBAB607ED;
	selp.f32 	%f173, 0fB94D4153, %f172, %p58;
	selp.f32 	%f174, 0f3C0885E4, 0f3D2AAABB, %p58;
	fma.rn.f32 	%f175, %f173, %f169, %f174;
	selp.f32 	%f176, 0fBE2AAAA8, 0fBEFFFFFF, %p58;
	fma.rn.f32 	%f177, %f175, %f169, %f176;
	fma.rn.f32 	%f178, %f177, %f171, %f170;
	and.b32  	%r899, %r897, 2;
	setp.eq.s32 	%p59, %r899, 0;
	mov.f32 	%f179, 0f00000000;
	sub.f32 	%f180, %f179, %f178;
	selp.f32 	%f181, %f178, %f180, %p59;
	fma.rn.f32 	%f21, %f181, 0f40E00000, %f14;
	@%p57 bra 	$L__BB1_61;
	setp.neu.f32 	%p60, %f10, 0f7F800000;
	@%p60 bra 	$L__BB1_56;
	mov.f32 	%f184, 0f00000000;
	mul.rn.f32 	%f340, %f8, %f184;
	mov.b32 	%r1161, 0;
	bra.uni 	$L__BB1_61;
$L__BB1_56:
	mov.b32 	%r147, %f8;
	shl.b32 	%r901, %r147, 8;
	or.b32  	%r148, %r901, -2147483648;
	mov.b64 	%rd228, 0;
	mov.b32 	%r1158, 0;
	mov.u64 	%rd226, __cudart_i2opi_f;
	mov.u64 	%rd227, %rd3;
$L__BB1_57:
	.pragma "nounroll";
	ld.global.nc.u32 	%r902, [%rd226];
	mad.wide.u32 	%rd97, %r902, %r148, %rd228;
	shr.u64 	%rd228, %rd97, 32;
	st.local.u32 	[%rd227], %rd97;
	add.s32 	%r1158, %r1158, 1;
	add.s64 	%rd227, %rd227, 4;
	add.s64 	%rd226, %rd226, 4;
	setp.ne.s32 	%p61, %r1158, 6;
	@%p61 bra 	$L__BB1_57;
	shr.u32 	%r903, %r147, 23;
	st.local.u32 	[%rd3+24], %rd228;
	and.b32  	%r151, %r903, 31;
	and.b32  	%r904, %r903, 224;
	add.s32 	%r905, %r904, -128;
	shr.u32 	%r906, %r905, 5;
	mul.wide.u32 	%rd98, %r906, 4;
	sub.s64 	%rd28, %rd3, %rd98;
	ld.local.u32 	%r1159, [%rd28+24];
	ld.local.u32 	%r1160, [%rd28+20];
	setp.eq.s32 	%p62, %r151, 0;
	@%p62 bra 	$L__BB1_60;
	shf.l.wrap.b32 	%r1159, %r1160, %r1159, %r151;
	ld.local.u32 	%r907, [%rd28+16];
	shf.l.wrap.b32 	%r1160, %r907, %r1160, %r151;
$L__BB1_60:
	shr.u32 	%r908, %r1159, 30;
	shf.l.wrap.b32 	%r909, %r1160, %r1159, 2;
	shl.b32 	%r910, %r1160, 2;
	shr.u32 	%r911, %r909, 31;
	add.s32 	%r912, %r911, %r908;
	neg.s32 	%r913, %r912;
	setp.lt.s32 	%p63, %r147, 0;
	selp.b32 	%r1161, %r913, %r912, %p63;
	xor.b32  	%r914, %r909, %r147;
	shr.s32 	%r915, %r909, 31;
	xor.b32  	%r916, %r915, %r909;
	xor.b32  	%r917, %r915, %r910;
	cvt.u64.u32 	%rd99, %r916;
	shl.b64 	%rd100, %rd99, 32;
	cvt.u64.u32 	%rd101, %r917;
	or.b64  	%rd102, %rd100, %rd101;
	cvt.rn.f64.s64 	%fd5, %rd102;
	mul.f64 	%fd6, %fd5, 0d3BF921FB54442D19;
	cvt.rn.f32.f64 	%f182, %fd6;
	neg.f32 	%f183, %f182;
	setp.lt.s32 	%p64, %r914, 0;
	selp.f32 	%f340, %f183, %f182, %p64;
$L__BB1_61:
	setp.ltu.f32 	%p65, %f17, 0f47CE4780;
	mul.rn.f32 	%f185, %f340, %f340;
	and.b32  	%r919, %r1161, 1;
	setp.eq.b32 	%p66, %r919, 1;
	selp.f32 	%f186, 0f3F800000, %f340, %p66;
	fma.rn.f32 	%f187, %f185, %f186, 0f00000000;
	fma.rn.f32 	%f188, %f185, 0f37CBAC00, 0fBAB607ED;
	selp.f32 	%f189, %f188, 0fB94D4153, %p66;
	selp.f32 	%f190, 0f3D2AAABB, 0f3C0885E4, %p66;
	fma.rn.f32 	%f191, %f189, %f185, %f190;
	selp.f32 	%f192, 0fBEFFFFFF, 0fBE2AAAA8, %p66;
	fma.rn.f32 	%f193, %f191, %f185, %f192;
	fma.rn.f32 	%f194, %f193, %f187, %f186;
	and.b32  	%r920, %r1161, 2;
	setp.eq.s32 	%p67, %r920, 0;
	mov.f32 	%f195, 0f00000000;
	sub.f32 	%f196, %f195, %f194;
	selp.f32 	%f197, %f194, %f196, %p67;
	fma.rn.f32 	%f25, %f197, 0f41200000, %f7;
	@%p65 bra 	$L__BB1_69;
	setp.neu.f32 	%p68, %f17, 0f7F800000;
	@%p68 bra 	$L__BB1_64;
	mov.f32 	%f200, 0f00000000;
	mul.rn.f32 	%f341, %f15, %f200;
	mov.b32 	%r1165, 0;
	bra.uni 	$L__BB1_69;
$L__BB1_64:
	mov.b32 	%r160, %f15;
	shl.b32 	%r922, %r160, 8;
	or.b32  	%r161, %r922, -2147483648;
	mov.b64 	%rd231, 0;
	mov.b32 	%r1162, 0;
	mov.u64 	%rd229, __cudart_i2opi_f;
	mov.u64 	%rd230, %rd3;
$L__BB1_65:
	.pragma "nounroll";
	ld.global.nc.u32 	%r923, [%rd229];
	mad.wide.u32 	%rd105, %r923, %r161, %rd231;
	shr.u64 	%rd231, %rd105, 32;
	st.local.u32 	[%rd230], %rd105;
	add.s32 	%r1162, %r1162, 1;
	add.s64 	%rd230, %rd230, 4;
	add.s64 	%rd229, %rd229, 4;
	setp.ne.s32 	%p69, %r1162, 6;
	@%p69 bra 	$L__BB1_65;
	shr.u32 	%r924, %r160, 23;
	st.local.u32 	[%rd3+24], %rd231;
	and.b32  	%r164, %r924, 31;
	and.b32  	%r925, %r924, 224;
	add.s32 	%r926, %r925, -128;
	shr.u32 	%r927, %r926, 5;
	mul.wide.u32 	%rd106, %r927, 4;
	sub.s64 	%rd35, %rd3, %rd106;
	ld.local.u32 	%r1163, [%rd35+24];
	ld.local.u32 	%r1164, [%rd35+20];
	setp.eq.s32 	%p70, %r164, 0;
	@%p70 bra 	$L__BB1_68;
	shf.l.wrap.b32 	%r1163, %r1164, %r1163, %r164;
	ld.local.u32 	%r928, [%rd35+16];
	shf.l.wrap.b32 	%r1164, %r928, %r1164, %r164;
$L__BB1_68:
	shr.u32 	%r929, %r1163, 30;
	shf.l.wrap.b32 	%r930, %r1164, %r1163, 2;
	shl.b32 	%r931, %r1164, 2;
	shr.u32 	%r932, %r930, 31;
	add.s32 	%r933, %r932, %r929;
	neg.s32 	%r934, %r933;
	setp.lt.s32 	%p71, %r160, 0;
	selp.b32 	%r1165, %r934, %r933, %p71;
	xor.b32  	%r935, %r930, %r160;
	shr.s32 	%r936, %r930, 31;
	xor.b32  	%r937, %r936, %r930;
	xor.b32  	%r938, %r936, %r931;
	cvt.u64.u32 	%rd107, %r937;
	shl.b64 	%rd108, %rd107, 32;
	cvt.u64.u32 	%rd109, %r938;
	or.b64  	%rd110, %rd108, %rd109;
	cvt.rn.f64.s64 	%fd7, %rd110;
	mul.f64 	%fd8, %fd7, 0d3BF921FB54442D19;
	cvt.rn.f32.f64 	%f198, %fd8;
	neg.f32 	%f199, %f198;
	setp.lt.s32 	%p72, %r935, 0;
	selp.f32 	%f341, %f199, %f198, %p72;
$L__BB1_69:
	add.s32 	%r940, %r1165, 1;
	mul.rn.f32 	%f201, %f341, %f341;
	and.b32  	%r941, %r1165, 1;
	setp.eq.b32 	%p73, %r941, 1;
	selp.f32 	%f202, %f341, 0f3F800000, %p73;
	fma.rn.f32 	%f203, %f201, %f202, 0f00000000;
	fma.rn.f32 	%f204, %f201, 0f37CBAC00, 0fBAB607ED;
	selp.f32 	%f205, 0fB94D4153, %f204, %p73;
	selp.f32 	%f206, 0f3C0885E4, 0f3D2AAABB, %p73;
	fma.rn.f32 	%f207, %f205, %f201, %f206;
	selp.f32 	%f208, 0fBE2AAAA8, 0fBEFFFFFF, %p73;
	fma.rn.f32 	%f209, %f207, %f201, %f208;
	fma.rn.f32 	%f210, %f209, %f203, %f202;
	and.b32  	%r942, %r940, 2;
	setp.eq.s32 	%p74, %r942, 0;
	mov.f32 	%f211, 0f00000000;
	sub.f32 	%f212, %f211, %f210;
	selp.f32 	%f213, %f210, %f212, %p74;
	fma.rn.f32 	%f29, %f213, 0f40E00000, %f25;
	sin.approx.f32 	%f214, %f3;
	mul.f32 	%f215, %f4, %f214;
	abs.f32 	%f216, %f215;
	cvt.rn.f32.s32 	%f30, %r241;
	mul.f32 	%f217, %f216, %f30;
	cvt.rzi.s32.f32 	%r943, %f217;
	rem.s32 	%r173, %r943, %r241;
	mul.wide.s32 	%rd111, %r173, 4;
	add.s64 	%rd112, %rd7, %rd111;
	ld.f32 	%f31, [%rd112];
	mul.wide.s32 	%rd113, %r118, 8;
	add.s64 	%rd36, %rd2, %rd113;
	ld.global.u64 	%rd114, [%rd36];
	add.s64 	%rd115, %rd114, %rd111;
	ld.f32 	%f32, [%rd115];
	cvt.f64.f32 	%fd9, %f31;
	cvt.f64.f32 	%fd10, %f32;
	mul.f64 	%fd11, %fd10, 0d3FD3333333333333;
	fma.rn.f64 	%fd12, %fd9, 0d3FE6666666666666, %fd11;
	cvt.rn.f32.f64 	%f218, %fd12;
	st.f32 	[%rd112], %f218;
	ld.global.u64 	%rd116, [%rd6];
	add.s64 	%rd117, %rd116, %rd111;
	ld.f32 	%f219, [%rd117];
	cvt.f64.f32 	%fd13, %f219;
	ld.global.u64 	%rd118, [%rd36];
	add.s64 	%rd119, %rd118, %rd111;
	ld.f32 	%f220, [%rd119];
	cvt.f64.f32 	%fd14, %f220;
	mul.f64 	%fd15, %fd14, 0d3FE6666666666666;
	fma.rn.f64 	%fd16, %fd13, 0d3FD3333333333333, %fd15;
	cvt.rn.f32.f64 	%f221, %fd16;
	st.f32 	[%rd119], %f221;
	ld.global.u64 	%rd37, [%rd6];
	ld.f32 	%f33, [%rd37];
	mul.f32 	%f34, %f33, 0f40A00000;
	mul.f32 	%f222, %f34, 0f3F22F983;
	cvt.rni.s32.f32 	%r1177, %f222;
	cvt.rn.f32.s32 	%f223, %r1177;
	fma.rn.f32 	%f224, %f223, 0fBFC90FDA, %f34;
	fma.rn.f32 	%f225, %f223, 0fB3A22168, %f224;
	fma.rn.f32 	%f344, %f223, 0fA7C234C5, %f225;
	abs.f32 	%f36, %f34;
	setp.ltu.f32 	%p75, %f36, 0f47CE4780;
	mov.u32 	%r1169, %r1177;
	mov.f32 	%f342, %f344;
	@%p75 bra 	$L__BB1_77;
	setp.neu.f32 	%p76, %f36, 0f7F800000;
	@%p76 bra 	$L__BB1_72;
	mov.f32 	%f228, 0f00000000;
	mul.rn.f32 	%f342, %f34, %f228;
	mov.b32 	%r1169, 0;
	bra.uni 	$L__BB1_77;
$L__BB1_72:
	mov.b32 	%r175, %f34;
	shl.b32 	%r945, %r175, 8;
	or.b32  	%r176, %r945, -2147483648;
	mov.b64 	%rd234, 0;
	mov.b32 	%r1166, 0;
	mov.u64 	%rd232, __cudart_i2opi_f;
	mov.u64 	%rd233, %rd3;
$L__BB1_73:
	.pragma "nounroll";
	ld.global.nc.u32 	%r946, [%rd232];
	mad.wide.u32 	%rd122, %r946, %r176, %rd234;
	shr.u64 	%rd234, %rd122, 32;
	st.local.u32 	[%rd233], %rd122;
	add.s32 	%r1166, %r1166, 1;
	add.s64 	%rd233, %rd233, 4;
	add.s64 	%rd232, %rd232, 4;
	setp.ne.s32 	%p77, %r1166, 6;
	@%p77 bra 	$L__BB1_73;
	shr.u32 	%r947, %r175, 23;
	st.local.u32 	[%rd3+24], %rd234;
	and.b32  	%r179, %r947, 31;
	and.b32  	%r948, %r947, 224;
	add.s32 	%r949, %r948, -128;
	shr.u32 	%r950, %r949, 5;
	mul.wide.u32 	%rd123, %r950, 4;
	sub.s64 	%rd44, %rd3, %rd123;
	ld.local.u32 	%r1167, [%rd44+24];
	ld.local.u32 	%r1168, [%rd44+20];
	setp.eq.s32 	%p78, %r179, 0;
	@%p78 bra 	$L__BB1_76;
	shf.l.wrap.b32 	%r1167, %r1168, %r1167, %r179;
	ld.local.u32 	%r951, [%rd44+16];
	shf.l.wrap.b32 	%r1168, %r951, %r1168, %r179;
$L__BB1_76:
	shr.u32 	%r952, %r1167, 30;
	shf.l.wrap.b32 	%r953, %r1168, %r1167, 2;
	shl.b32 	%r954, %r1168, 2;
	shr.u32 	%r955, %r953, 31;
	add.s32 	%r956, %r955, %r952;
	neg.s32 	%r957, %r956;
	setp.lt.s32 	%p79, %r175, 0;
	selp.b32 	%r1169, %r957, %r956, %p79;
	xor.b32  	%r958, %r953, %r175;
	shr.s32 	%r959, %r953, 31;
	xor.b32  	%r960, %r959, %r953;
	xor.b32  	%r961, %r959, %r954;
	cvt.u64.u32 	%rd124, %r960;
	shl.b64 	%rd125, %rd124, 32;
	cvt.u64.u32 	%rd126, %r961;
	or.b64  	%rd127, %rd125, %rd126;
	cvt.rn.f64.s64 	%fd17, %rd127;
	mul.f64 	%fd18, %fd17, 0d3BF921FB54442D19;
	cvt.rn.f32.f64 	%f226, %fd18;
	neg.f32 	%f227, %f226;
	setp.lt.s32 	%p80, %r958, 0;
	selp.f32 	%f342, %f227, %f226, %p80;
$L__BB1_77:
	mul.rn.f32 	%f229, %f342, %f342;
	and.b32  	%r963, %r1169, 1;
	setp.eq.b32 	%p81, %r963, 1;
	selp.f32 	%f230, 0f3F800000, %f342, %p81;
	fma.rn.f32 	%f231, %f229, %f230, 0f00000000;
	fma.rn.f32 	%f232, %f229, 0f37CBAC00, 0fBAB607ED;
	selp.f32 	%f233, %f232, 0fB94D4153, %p81;
	selp.f32 	%f234, 0f3D2AAABB, 0f3C0885E4, %p81;
	fma.rn.f32 	%f235, %f233, %f229, %f234;
	selp.f32 	%f236, 0fBEFFFFFF, 0fBE2AAAA8, %p81;
	fma.rn.f32 	%f237, %f235, %f229, %f236;
	fma.rn.f32 	%f238, %f237, %f231, %f230;
	and.b32  	%r964, %r1169, 2;
	setp.eq.s32 	%p82, %r964, 0;
	mov.f32 	%f239, 0f00000000;
	sub.f32 	%f240, %f239, %f238;
	selp.f32 	%f241, %f238, %f240, %p82;
	fma.rn.f32 	%f40, %f241, 0f41200000, %f33;
	mul.f32 	%f41, %f33, 0f40800000;
	mul.f32 	%f242, %f41, 0f3F22F983;
	cvt.rni.s32.f32 	%r1181, %f242;
	cvt.rn.f32.s32 	%f243, %r1181;
	fma.rn.f32 	%f244, %f243, 0fBFC90FDA, %f41;
	fma.rn.f32 	%f245, %f243, 0fB3A22168, %f244;
	fma.rn.f32 	%f345, %f243, 0fA7C234C5, %f245;
	abs.f32 	%f43, %f41;
	setp.ltu.f32 	%p83, %f43, 0f47CE4780;
	mov.u32 	%r1173, %r1181;
	mov.f32 	%f343, %f345;
	@%p83 bra 	$L__BB1_85;
	setp.neu.f32 	%p84, %f43, 0f7F800000;
	@%p84 bra 	$L__BB1_80;
	mov.f32 	%f248, 0f00000000;
	mul.rn.f32 	%f343, %f41, %f248;
	mov.b32 	%r1173, 0;
	bra.uni 	$L__BB1_85;
$L__BB1_80:
	mov.b32 	%r189, %f41;
	mov.b64 	%rd237, 0;
	mov.b32 	%r1170, 0;
	mov.u64 	%rd235, __cudart_i2opi_f;
	shl.b32 	%r967, %r189, 8;
	or.b32  	%r968, %r967, -2147483648;
	mov.u64 	%rd236, %rd3;
$L__BB1_81:
	.pragma "nounroll";
	ld.global.nc.u32 	%r966, [%rd235];
	mad.wide.u32 	%rd130, %r966, %r968, %rd237;
	shr.u64 	%rd237, %rd130, 32;
	st.local.u32 	[%rd236], %rd130;
	add.s32 	%r1170, %r1170, 1;
	add.s64 	%rd236, %rd236, 4;
	add.s64 	%rd235, %rd235, 4;
	setp.ne.s32 	%p85, %r1170, 6;
	@%p85 bra 	$L__BB1_81;
	shr.u32 	%r969, %r189, 23;
	st.local.u32 	[%rd3+24], %rd237;
	and.b32  	%r192, %r969, 31;
	and.b32  	%r970, %r969, 224;
	add.s32 	%r971, %r970, -128;
	shr.u32 	%r972, %r971, 5;
	mul.wide.u32 	%rd131, %r972, 4;
	sub.s64 	%rd51, %rd3, %rd131;
	ld.local.u32 	%r1171, [%rd51+24];
	ld.local.u32 	%r1172, [%rd51+20];
	setp.eq.s32 	%p86, %r192, 0;
	@%p86 bra 	$L__BB1_84;
	shf.l.wrap.b32 	%r1171, %r1172, %r1171, %r192;
	ld.local.u32 	%r973, [%rd51+16];
	shf.l.wrap.b32 	%r1172, %r973, %r1172, %r192;
$L__BB1_84:
	shr.u32 	%r974, %r1171, 30;
	shf.l.wrap.b32 	%r975, %r1172, %r1171, 2;
	shl.b32 	%r976, %r1172, 2;
	shr.u32 	%r977, %r975, 31;
	add.s32 	%r978, %r977, %r974;
	neg.s32 	%r979, %r978;
	setp.lt.s32 	%p87, %r189, 0;
	selp.b32 	%r1173, %r979, %r978, %p87;
	xor.b32  	%r980, %r975, %r189;
	shr.s32 	%r981, %r975, 31;
	xor.b32  	%r982, %r981, %r975;
	xor.b32  	%r983, %r981, %r976;
	cvt.u64.u32 	%rd132, %r982;
	shl.b64 	%rd133, %rd132, 32;
	cvt.u64.u32 	%rd134, %r983;
	or.b64  	%rd135, %rd133, %rd134;
	cvt.rn.f64.s64 	%fd19, %rd135;
	mul.f64 	%fd20, %fd19, 0d3BF921FB54442D19;
	cvt.rn.f32.f64 	%f246, %fd20;
	neg.f32 	%f247, %f246;
	setp.lt.s32 	%p88, %r980, 0;
	selp.f32 	%f343, %f247, %f246, %p88;
$L__BB1_85:
	setp.ltu.f32 	%p89, %f36, 0f47CE4780;
	add.s32 	%r985, %r1173, 1;
	mul.rn.f32 	%f249, %f343, %f343;
	and.b32  	%r986, %r1173, 1;
	setp.eq.b32 	%p90, %r986, 1;
	selp.f32 	%f250, %f343, 0f3F800000, %p90;
	fma.rn.f32 	%f251, %f249, %f250, 0f00000000;
	fma.rn.f32 	%f252, %f249, 0f37CBAC00, 0fBAB607ED;
	selp.f32 	%f253, 0fB94D4153, %f252, %p90;
	selp.f32 	%f254, 0f3C0885E4, 0f3D2AAABB, %p90;
	fma.rn.f32 	%f255, %f253, %f249, %f254;
	selp.f32 	%f256, 0fBE2AAAA8, 0fBEFFFFFF, %p90;
	fma.rn.f32 	%f257, %f255, %f249, %f256;
	fma.rn.f32 	%f258, %f257, %f251, %f250;
	and.b32  	%r987, %r985, 2;
	setp.eq.s32 	%p91, %r987, 0;
	mov.f32 	%f259, 0f00000000;
	sub.f32 	%f260, %f259, %f258;
	selp.f32 	%f261, %f258, %f260, %p91;
	fma.rn.f32 	%f47, %f261, 0f40E00000, %f40;
	@%p89 bra 	$L__BB1_93;
	setp.neu.f32 	%p92, %f36, 0f7F800000;
	@%p92 bra 	$L__BB1_88;
	mov.f32 	%f264, 0f00000000;
	mul.rn.f32 	%f344, %f34, %f264;
	mov.b32 	%r1177, 0;
	bra.uni 	$L__BB1_93;
$L__BB1_88:
	mov.b32 	%r201, %f34;
	mov.b64 	%rd240, 0;
	mov.b32 	%r1174, 0;
	mov.u64 	%rd238, __cudart_i2opi_f;
	shl.b32 	%r990, %r201, 8;
	or.b32  	%r991, %r990, -2147483648;
	mov.u64 	%rd239, %rd3;
$L__BB1_89:
	.pragma "nounroll";
	ld.global.nc.u32 	%r989, [%rd238];
	mad.wide.u32 	%rd138, %r989, %r991, %rd240;
	shr.u64 	%rd240, %rd138, 32;
	st.local.u32 	[%rd239], %rd138;
	add.s32 	%r1174, %r1174, 1;
	add.s64 	%rd239, %rd239, 4;
	add.s64 	%rd238, %rd238, 4;
	setp.ne.s32 	%p93, %r1174, 6;
	@%p93 bra 	$L__BB1_89;
	shr.u32 	%r992, %r201, 23;
	st.local.u32 	[%rd3+24], %rd240;
	and.b32  	%r204, %r992, 31;
	and.b32  	%r993, %r992, 224;
	add.s32 	%r994, %r993, -128;
	shr.u32 	%r995, %r994, 5;
	mul.wide.u32 	%rd139, %r995, 4;
	sub.s64 	%rd58, %rd3, %rd139;
	ld.local.u32 	%r1175, [%rd58+24];
	ld.local.u32 	%r1176, [%rd58+20];
	setp.eq.s32 	%p94, %r204, 0;
	@%p94 bra 	$L__BB1_92;
	shf.l.wrap.b32 	%r1175, %r1176, %r1175, %r204;
	ld.local.u32 	%r996, [%rd58+16];
	shf.l.wrap.b32 	%r1176, %r996, %r1176, %r204;
$L__BB1_92:
	shr.u32 	%r997, %r1175, 30;
	shf.l.wrap.b32 	%r998, %r1176, %r1175, 2;
	shl.b32 	%r999, %r1176, 2;
	shr.u32 	%r1000, %r998, 31;
	add.s32 	%r1001, %r1000, %r997;
	neg.s32 	%r1002, %r1001;
	setp.lt.s32 	%p95, %r201, 0;
	selp.b32 	%r1177, %r1002, %r1001, %p95;
	xor.b32  	%r1003, %r998, %r201;
	shr.s32 	%r1004, %r998, 31;
	xor.b32  	%r1005, %r1004, %r998;
	xor.b32  	%r1006, %r1004, %r999;
	cvt.u64.u32 	%rd140, %r1005;
	shl.b64 	%rd141, %rd140, 32;
	cvt.u64.u32 	%rd142, %r1006;
	or.b64  	%rd143, %rd141, %rd142;
	cvt.rn.f64.s64 	%fd21, %rd143;
	mul.f64 	%fd22, %fd21, 0d3BF921FB54442D19;
	cvt.rn.f32.f64 	%f262, %fd22;
	neg.f32 	%f263, %f262;
	setp.lt.s32 	%p96, %r1003, 0;
	selp.f32 	%f344, %f263, %f262, %p96;
$L__BB1_93:
	mul.rn.f32 	%f265, %f344, %f344;
	and.b32  	%r1008, %r1177, 1;
	setp.eq.b32 	%p98, %r1008, 1;
	selp.f32 	%f266, 0f3F800000, %f344, %p98;
	fma.rn.f32 	%f267, %f265, %f266, 0f00000000;
	fma.rn.f32 	%f268, %f265, 0f37CBAC00, 0fBAB607ED;
	selp.f32 	%f269, %f268, 0fB94D4153, %p98;
	selp.f32 	%f270, 0f3D2AAABB, 0f3C0885E4, %p98;
	fma.rn.f32 	%f271, %f269, %f265, %f270;
	selp.f32 	%f272, 0fBEFFFFFF, 0fBE2AAAA8, %p98;
	fma.rn.f32 	%f273, %f271, %f265, %f272;
	fma.rn.f32 	%f274, %f273, %f267, %f266;
	and.b32  	%r1009, %r1177, 2;
	setp.eq.s32 	%p99, %r1009, 0;
	mov.f32 	%f275, 0f00000000;
	sub.f32 	%f276, %f275, %f274;
	selp.f32 	%f277, %f274, %f276, %p99;
	fma.rn.f32 	%f51, %f277, 0f41200000, %f33;
	@%p83 bra 	$L__BB1_101;
	setp.neu.f32 	%p100, %f43, 0f7F800000;
	@%p100 bra 	$L__BB1_96;
	mov.f32 	%f280, 0f00000000;
	mul.rn.f32 	%f345, %f41, %f280;
	mov.b32 	%r1181, 0;
	bra.uni 	$L__BB1_101;
$L__BB1_96:
	mov.b32 	%r213, %f41;
	shl.b32 	%r1011, %r213, 8;
	or.b32  	%r214, %r1011, -2147483648;
	mov.b64 	%rd243, 0;
	mov.b32 	%r1178, 0;
	mov.u64 	%rd241, __cudart_i2opi_f;
	mov.u64 	%rd242, %rd3;
$L__BB1_97:
	.pragma "nounroll";
	ld.global.nc.u32 	%r1012, [%rd241];
	mad.wide.u32 	%rd146, %r1012, %r214, %rd243;
	shr.u64 	%rd243, %rd146, 32;
	st.local.u32 	[%rd242], %rd146;
	add.s32 	%r1178, %r1178, 1;
	add.s64 	%rd242, %rd242, 4;
	add.s64 	%rd241, %rd241, 4;
	setp.ne.s32 	%p101, %r1178, 6;
	@%p101 bra 	$L__BB1_97;
	shr.u32 	%r1013, %r213, 23;
	st.local.u32 	[%rd3+24], %rd243;
	and.b32  	%r217, %r1013, 31;
	and.b32  	%r1014, %r1013, 224;
	add.s32 	%r1015, %r1014, -128;
	shr.u32 	%r1016, %r1015, 5;
	mul.wide.u32 	%rd147, %r1016, 4;
	sub.s64 	%rd65, %rd3, %rd147;
	ld.local.u32 	%r1179, [%rd65+24];
	ld.local.u32 	%r1180, [%rd65+20];
	setp.eq.s32 	%p102, %r217, 0;
	@%p102 bra 	$L__BB1_100;
	shf.l.wrap.b32 	%r1179, %r1180, %r1179, %r217;
	ld.local.u32 	%r1017, [%rd65+16];
	shf.l.wrap.b32 	%r1180, %r1017, %r1180, %r217;
$L__BB1_100:
	shr.u32 	%r1018, %r1179, 30;
	shf.l.wrap.b32 	%r1019, %r1180, %r1179, 2;
	shl.b32 	%r1020, %r1180, 2;
	shr.u32 	%r1021, %r1019, 31;
	add.s32 	%r1022, %r1021, %r1018;
	neg.s32 	%r1023, %r1022;
	setp.lt.s32 	%p103, %r213, 0;
	selp.b32 	%r1181, %r1023, %r1022, %p103;
	xor.b32  	%r1024, %r1019, %r213;
	shr.s32 	%r1025, %r1019, 31;
	xor.b32  	%r1026, %r1025, %r1019;
	xor.b32  	%r1027, %r1025, %r1020;
	cvt.u64.u32 	%rd148, %r1026;
	shl.b64 	%rd149, %rd148, 32;
	cvt.u64.u32 	%rd150, %r1027;
	or.b64  	%rd151, %rd149, %rd150;
	cvt.rn.f64.s64 	%fd23, %rd151;
	mul.f64 	%fd24, %fd23, 0d3BF921FB54442D19;
	cvt.rn.f32.f64 	%f278, %fd24;
	neg.f32 	%f279, %f278;
	setp.lt.s32 	%p104, %r1024, 0;
	selp.f32 	%f345, %f279, %f278, %p104;
$L__BB1_101:
	add.s32 	%r1029, %r1181, 1;
	mul.rn.f32 	%f281, %f345, %f345;
	and.b32  	%r1030, %r1181, 1;
	setp.eq.b32 	%p105, %r1030, 1;
	selp.f32 	%f282, %f345, 0f3F800000, %p105;
	fma.rn.f32 	%f283, %f281, %f282, 0f00000000;
	fma.rn.f32 	%f284, %f281, 0f37CBAC00, 0fBAB607ED;
	selp.f32 	%f285, 0fB94D4153, %f284, %p105;
	selp.f32 	%f286, 0f3C0885E4, 0f3D2AAABB, %p105;
	fma.rn.f32 	%f287, %f285, %f281, %f286;
	selp.f32 	%f288, 0fBE2AAAA8, 0fBEFFFFFF, %p105;
	fma.rn.f32 	%f289, %f287, %f281, %f288;
	fma.rn.f32 	%f290, %f289, %f283, %f282;
	and.b32  	%r1031, %r1029, 2;
	setp.eq.s32 	%p106, %r1031, 0;
	mov.f32 	%f291, 0f00000000;
	sub.f32 	%f292, %f291, %f290;
	selp.f32 	%f293, %f290, %f292, %p106;
	fma.rn.f32 	%f55, %f293, 0f40E00000, %f51;
	setp.geu.f32 	%p107, %f47, %f21;
	@%p107 bra 	$L__BB1_103;
	mul.wide.s32 	%rd152, %r173, 4;
	add.s64 	%rd153, %rd37, %rd152;
	st.f32 	[%rd153], %f31;
$L__BB1_103:
	setp.geu.f32 	%p108, %f55, %f29;
	@%p108 bra 	$L__BB1_105;
	ld.global.u64 	%rd154, [%rd36];
	mul.wide.s32 	%rd155, %r173, 4;
	add.s64 	%rd156, %rd154, %rd155;
	st.f32 	[%rd156], %f32;
$L__BB1_105:
	cos.approx.f32 	%f294, %f3;
	mul.f32 	%f295, %f4, %f294;
	abs.f32 	%f296, %f295;
	setp.geu.f32 	%p109, %f296, %f57;
	@%p109 bra 	$L__BB1_107;
	ld.param.u64 	%rd219, [_Z10our_kernelP24curandStatePhilox4_32_10iiffPPfS1_S1_iS1__param_7];
	ld.param.u64 	%rd218, [_Z10our_kernelP24curandStatePhilox4_32_10iiffPPfS1_S1_iS1__param_6];
	sin.approx.f32 	%f297, %f5;
	mul.f32 	%f298, %f6, %f297;
	abs.f32 	%f299, %f298;
	mul.f32 	%f300, %f299, %f30;
	cvt.rzi.s32.f32 	%r1032, %f300;
	rem.s32 	%r1033, %r1032, %r241;
	cos.approx.f32 	%f301, %f5;
	mul.f32 	%f302, %f6, %f301;
	abs.f32 	%f303, %f302;
	cvta.to.global.u64 	%rd157, %rd219;
	mul.wide.s32 	%rd158, %r1033, 4;
	add.s64 	%rd159, %rd157, %rd158;
	ld.global.f32 	%f304, [%rd159];
	cvta.to.global.u64 	%rd160, %rd218;
	add.s64 	%rd161, %rd160, %rd158;
	ld.global.f32 	%f305, [%rd161];
	sub.f32 	%f306, %f304, %f305;
	fma.rn.f32 	%f307, %f303, %f306, %f305;
	ld.global.u64 	%rd162, [%rd6];
	add.s64 	%rd163, %rd162, %rd158;
	st.f32 	[%rd163], %f307;
$L__BB1_107:
	setp.lt.s32 	%p110, %r241, 1;
	@%p110 bra 	$L__BB1_119;
	mul.lo.s32 	%r226, %r241, %r1;
	and.b32  	%r227, %r241, 7;
	setp.lt.u32 	%p111, %r241, 8;
	mov.b32 	%r1185, 0;
	@%p111 bra 	$L__BB1_111;
	and.b32  	%r1185, %r241, 2147483640;
	neg.s32 	%r1183, %r1185;
	add.s64 	%rd66, %rd1, 16;
	mov.b64 	%rd244, 0;
	mov.u64 	%rd169, $str;
	add.u64 	%rd171, %SP, 32;
	mov.u32 	%r1182, %r226;
$L__BB1_110:
	.pragma "nounroll";
	mul.wide.s32 	%rd165, %r1182, 4;
	add.s64 	%rd166, %rd66, %rd165;
	ld.global.u64 	%rd167, [%rd6];
	add.s64 	%rd168, %rd167, %rd244;
	ld.f32 	%f308, [%rd168];
	cvt.f64.f32 	%fd25, %f308;
	st.local.f64 	[%rd4], %fd25;
	cvta.global.u64 	%rd170, %rd169;
	{ // callseq 0, 0
	.param .b64 param0;
	st.param.b64 	[param0], %rd170;
	.param .b64 param1;
	st.param.b64 	[param1], %rd171;
	.param .b32 retval0;
	call.uni (retval0), 
	vprintf, 
	(
	param0, 
	param1
	);
	ld.param.b32 	%r1035, [retval0];
	} // callseq 0
	ld.global.f32 	%f309, [%rd166+-16];
	cvt.f64.f32 	%fd26, %f309;
	st.local.f64 	[%rd4], %fd26;
	{ // callseq 1, 0
	.param .b64 param0;
	st.param.b64 	[param0], %rd170;
	.param .b64 param1;
	st.param.b64 	[param1], %rd171;
	.param .b32 retval0;
	call.uni (retval0), 
	vprintf, 
	(
	param0, 
	param1
	);
	ld.param.b32 	%r1037, [retval0];
	} // callseq 1
	ld.global.u64 	%rd172, [%rd6];
	add.s64 	%rd173, %rd172, %rd244;
	ld.f32 	%f310, [%rd173+4];
	cvt.f64.f32 	%fd27, %f310;
	st.local.f64 	[%rd4], %fd27;
	{ // callseq 2, 0
	.param .b64 param0;
	st.param.b64 	[param0], %rd170;
	.param .b64 param1;
	st.param.b64 	[param1], %rd171;
	.param .b32 retval0;
	call.uni (retval0), 
	vprintf, 
	(
	param0, 
	param1
	);
	ld.param.b32 	%r1039, [retval0];
	} // callseq 2
	ld.global.f32 	%f311, [%rd166+-12];
	cvt.f64.f32 	%fd28, %f311;
	st.local.f64 	[%rd4], %fd28;
	{ // callseq 3, 0
	.param .b64 param0;
	st.param.b64 	[param0], %rd170;
	.param .b64 param1;
	st.param.b64 	[param1], %rd171;
	.param .b32 retval0;
	call.uni (retval0), 
	vprintf, 
	(
	param0, 
	param1
	);
	ld.param.b32 	%r1041, [retval0];
	} // callseq 3
	ld.global.u64 	%rd174, [%rd6];
	add.s64 	%rd175, %rd174, %rd244;
	ld.f32 	%f312, [%rd175+8];
	cvt.f64.f32 	%fd29, %f312;
	st.local.f64 	[%rd4], %fd29;
	{ // callseq 4, 0
	.param .b64 param0;
	st.param.b64 	[param0], %rd170;
	.param .b64 param1;
	st.param.b64 	[param1], %rd171;
	.param .b32 retval0;
	call.uni (retval0), 
	vprintf, 
	(
	param0, 
	param1
	);
	ld.param.b32 	%r1043, [retval0];
	} // callseq 4
	ld.global.f32 	%f313, [%rd166+-8];
	cvt.f64.f32 	%fd30, %f313;
	st.local.f64 	[%rd4], %fd30;
	{ // callseq 5, 0
	.param .b64 param0;
	st.param.b64 	[param0], %rd170;
	.param .b64 param1;
	st.param.b64 	[param1], %rd171;
	.param .b32 retval0;
	call.uni (retval0), 
	vprintf, 
	(
	param0, 
	param1
	);
	ld.param.b32 	%r1045, [retval0];
	} // callseq 5
	ld.global.u64 	%rd176, [%rd6];
	add.s64 	%rd177, %rd176, %rd244;
	ld.f32 	%f314, [%rd177+12];
	cvt.f64.f32 	%fd31, %f314;
	st.local.f64 	[%rd4], %fd31;
	{ // callseq 6, 0
	.param .b64 param0;
	st.param.b64 	[param0], %rd170;
	.param .b64 param1;
	st.param.b64 	[param1], %rd171;
	.param .b32 retval0;
	call.uni (retval0), 
	vprintf, 
	(
	param0, 
	param1
	);
	ld.param.b32 	%r1047, [retval0];
	} // callseq 6
	ld.global.f32 	%f315, [%rd166+-4];
	cvt.f64.f32 	%fd32, %f315;
	st.local.f64 	[%rd4], %fd32;
	{ // callseq 7, 0
	.param .b64 param0;
	st.param.b64 	[param0], %rd170;
	.param .b64 param1;
	st.param.b64 	[param1], %rd171;
	.param .b32 retval0;
	call.uni (retval0), 
	vprintf, 
	(
	param0, 
	param1
	);
	ld.param.b32 	%r1049, [retval0];
	} // callseq 7
	ld.global.u64 	%rd178, [%rd6];
	add.s64 	%rd179, %rd178, %rd244;
	ld.f32 	%f316, [%rd179+16];
	cvt.f64.f32 	%fd33, %f316;
	st.local.f64 	[%rd4], %fd33;
	{ // callseq 8, 0
	.param .b64 param0;
	st.param.b64 	[param0], %rd170;
	.param .b64 param1;
	st.param.b64 	[param1], %rd171;
	.param .b32 retval0;
	call.uni (retval0), 
	vprintf, 
	(
	param0, 
	param1
	);
	ld.param.b32 	%r1051, [retval0];
	} // callseq 8
	ld.global.f32 	%f317, [%rd166];
	cvt.f64.f32 	%fd34, %f317;
	st.local.f64 	[%rd4], %fd34;
	{ // callseq 9, 0
	.param .b64 param0;
	st.param.b64 	[param0], %rd170;
	.param .b64 param1;
	st.param.b64 	[param1], %rd171;
	.param .b32 retval0;
	call.uni (retval0), 
	vprintf, 
	(
	param0, 
	param1
	);
	ld.param.b32 	%r1053, [retval0];
	} // callseq 9
	ld.global.u64 	%rd180, [%rd6];
	add.s64 	%rd181, %rd180, %rd244;
	ld.f32 	%f318, [%rd181+20];
	cvt.f64.f32 	%fd35, %f318;
	st.local.f64 	[%rd4], %fd35;
	{ // callseq 10, 0
	.param .b64 param0;
	st.param.b64 	[param0], %rd170;
	.param .b64 param1;
	st.param.b64 	[param1], %rd171;
	.param .b32 retval0;
	call.uni (retval0), 
	vprintf, 
	(
	param0, 
	param1
	);
	ld.param.b32 	%r1055, [retval0];
	} // callseq 10
	ld.global.f32 	%f319, [%rd166+4];
	cvt.f64.f32 	%fd36, %f319;
	st.local.f64 	[%rd4], %fd36;
	{ // callseq 11, 0
	.param .b64 param0;
	st.param.b64 	[param0], %rd170;
	.param .b64 param1;
	st.param.b64 	[param1], %rd171;
	.param .b32 retval0;
	call.uni (retval0), 
	vprintf, 
	(
	param0, 
	param1
	);
	ld.param.b32 	%r1057, [retval0];
	} // callseq 11
	ld.global.u64 	%rd182, [%rd6];
	add.s64 	%rd183, %rd182, %rd244;
	ld.f32 	%f320, [%rd183+24];
	cvt.f64.f32 	%fd37, %f320;
	st.local.f64 	[%rd4], %fd37;
	{ // callseq 12, 0
	.param .b64 param0;
	st.param.b64 	[param0], %rd170;
	.param .b64 param1;
	st.param.b64 	[param1], %rd171;
	.param .b32 retval0;
	call.uni (retval0), 
	vprintf, 
	(
	param0, 
	param1
	);
	ld.param.b32 	%r1059, [retval0];
	} // callseq 12
	ld.global.f32 	%f321, [%rd166+8];
	cvt.f64.f32 	%fd38, %f321;
	st.local.f64 	[%rd4], %fd38;
	{ // callseq 13, 0
	.param .b64 param0;
	st.param.b64 	[param0], %rd170;
	.param .b64 param1;
	st.param.b64 	[param1], %rd171;
	.param .b32 retval0;
	call.uni (retval0), 
	vprintf, 
	(
	param0, 
	param1
	);
	ld.param.b32 	%r1061, [retval0];
	} // callseq 13
	ld.global.u64 	%rd184, [%rd6];
	add.s64 	%rd185, %rd184, %rd244;
	ld.f32 	%f322, [%rd185+28];
	cvt.f64.f32 	%fd39, %f322;
	st.local.f64 	[%rd4], %fd39;
	{ // callseq 14, 0
	.param .b64 param0;
	st.param.b64 	[param0], %rd170;
	.param .b64 param1;
	st.param.b64 	[param1], %rd171;
	.param .b32 retval0;
	call.uni (retval0), 
	vprintf, 
	(
	param0, 
	param1
	);
	ld.param.b32 	%r1063, [retval0];
	} // callseq 14
	ld.global.f32 	%f323, [%rd166+12];
	cvt.f64.f32 	%fd40, %f323;
	st.local.f64 	[%rd4], %fd40;
	{ // callseq 15, 0
	.param .b64 param0;
	st.param.b64 	[param0], %rd170;
	.param .b64 param1;
	st.param.b64 	[param1], %rd171;
	.param .b32 retval0;
	call.uni (retval0), 
	vprintf, 
	(
	param0, 
	param1
	);
	ld.param.b32 	%r1065, [retval0];
	} // callseq 15
	add.s32 	%r1183, %r1183, 8;
	add.s64 	%rd244, %rd244, 32;
	add.s32 	%r1182, %r1182, 8;
	setp.ne.s32 	%p112, %r1183, 0;
	@%p112 bra 	$L__BB1_110;
$L__BB1_111:
	setp.eq.s32 	%p113, %r227, 0;
	@%p113 bra 	$L__BB1_119;
	and.b32  	%r235, %r241, 3;
	setp.lt.u32 	%p114, %r227, 4;
	@%p114 bra 	$L__BB1_114;
	ld.global.u64 	%rd186, [%rd6];
	mul.wide.u32 	%rd187, %r1185, 4;
	add.s64 	%rd188, %rd186, %rd187;
	ld.f32 	%f324, [%rd188];
	cvt.f64.f32 	%fd41, %f324;
	st.local.f64 	[%rd4], %fd41;
	mov.u64 	%rd189, $str;
	cvta.global.u64 	%rd190, %rd189;
	add.u64 	%rd191, %SP, 32;
	{ // callseq 16, 0
	.param .b64 param0;
	st.param.b64 	[param0], %rd190;
	.param .b64 param1;
	st.param.b64 	[param1], %rd191;
	.param .b32 retval0;
	call.uni (retval0), 
	vprintf, 
	(
	param0, 
	param1
	);
	ld.param.b32 	%r1067, [retval0];
	} // callseq 16
	add.s32 	%r1069, %r1185, %r226;
	mul.wide.s32 	%rd192, %r1069, 4;
	add.s64 	%rd193, %rd1, %rd192;
	ld.global.f32 	%f325, [%rd193];
	cvt.f64.f32 	%fd42, %f325;
	st.local.f64 	[%rd4], %fd42;
	{ // callseq 17, 0
	.param .b64 param0;
	st.param.b64 	[param0], %rd190;
	.param .b64 param1;
	st.param.b64 	[param1], %rd191;
	.param .b32 retval0;
	call.uni (retval0), 
	vprintf, 
	(
	param0, 
	param1
	);
	ld.param.b32 	%r1070, [retval0];
	} // callseq 17
	ld.global.u64 	%rd194, [%rd6];
	add.s64 	%rd195, %rd194, %rd187;
	ld.f32 	%f326, [%rd195+4];
	cvt.f64.f32 	%fd43, %f326;
	st.local.f64 	[%rd4], %fd43;
	{ // callseq 18, 0
	.param .b64 param0;
	st.param.b64 	[param0], %rd190;
	.param .b64 param1;
	st.param.b64 	[param1], %rd191;
	.param .b32 retval0;
	call.uni (retval0), 
	vprintf, 
	(
	param0, 
	param1
	);
	ld.param.b32 	%r1072, [retval0];
	} // callseq 18
	ld.global.f32 	%f327, [%rd193+4];
	cvt.f64.f32 	%fd44, %f327;
	st.local.f64 	[%rd4], %fd44;
	{ // callseq 19, 0
	.param .b64 param0;
	st.param.b64 	[param0], %rd190;
	.param .b64 param1;
	st.param.b64 	[param1], %rd191;
	.param .b32 retval0;
	call.uni (retval0), 
	vprintf, 
	(
	param0, 
	param1
	);
	ld.param.b32 	%r1074, [retval0];
	} // callseq 19
	ld.global.u64 	%rd196, [%rd6];
	add.s64 	%rd197, %rd196, %rd187;
	ld.f32 	%f328, [%rd197+8];
	cvt.f64.f32 	%fd45, %f328;
	st.local.f64 	[%rd4], %fd45;
	{ // callseq 20, 0
	.param .b64 param0;
	st.param.b64 	[param0], %rd190;
	.param .b64 param1;
	st.param.b64 	[param1], %rd191;
	.param .b32 retval0;
	call.uni (retval0), 
	vprintf, 
	(
	param0, 
	param1
	);
	ld.param.b32 	%r1076, [retval0];
	} // callseq 20
	ld.global.f32 	%f329, [%rd193+8];
	cvt.f64.f32 	%fd46, %f329;
	st.local.f64 	[%rd4], %fd46;
	{ // callseq 21, 0
	.param .b64 param0;
	st.param.b64 	[param0], %rd190;
	.param .b64 param1;
	st.param.b64 	[param1], %rd191;
	.param .b32 retval0;
	call.uni (retval0), 
	vprintf, 
	(
	param0, 
	param1
	);
	ld.param.b32 	%r1078, [retval0];
	} // callseq 21
	ld.global.u64 	%rd198, [%rd6];
	add.s64 	%rd199, %rd198, %rd187;
	ld.f32 	%f330, [%rd199+12];
	cvt.f64.f32 	%fd47, %f330;
	st.local.f64 	[%rd4], %fd47;
	{ // callseq 22, 0
	.param .b64 param0;
	st.param.b64 	[param0], %rd190;
	.param .b64 param1;
	st.param.b64 	[param1], %rd191;
	.param .b32 retval0;
	call.uni (retval0), 
	vprintf, 
	(
	param0, 
	param1
	);
	ld.param.b32 	%r1080, [retval0];
	} // callseq 22
	ld.global.f32 	%f331, [%rd193+12];
	cvt.f64.f32 	%fd48, %f331;
	st.local.f64 	[%rd4], %fd48;
	{ // callseq 23, 0
	.param .b64 param0;
	st.param.b64 	[param0], %rd190;
	.param .b64 param1;
	st.param.b64 	[param1], %rd191;
	.param .b32 retval0;
	call.uni (retval0), 
	vprintf, 
	(
	param0, 
	param1
	);
	ld.param.b32 	%r1082, [retval0];
	} // callseq 23
	add.s32 	%r1185, %r1185, 4;
$L__BB1_114:
	setp.eq.s32 	%p115, %r235, 0;
	@%p115 bra 	$L__BB1_119;
	setp.eq.s32 	%p116, %r235, 1;
	@%p116 bra 	$L__BB1_117;
	ld.global.u64 	%rd200, [%rd6];
	mul.wide.u32 	%rd201, %r1185, 4;
	add.s64 	%rd202, %rd200, %rd201;
	ld.f32 	%f332, [%rd202];
	cvt.f64.f32 	%fd49, %f332;
	st.local.f64 	[%rd4], %fd49;
	mov.u64 	%rd203, $str;
	cvta.global.u64 	%rd204, %rd203;
	add.u64 	%rd205, %SP, 32;
	{ // callseq 24, 0
	.param .b64 param0;
	st.param.b64 	[param0], %rd204;
	.param .b64 param1;
	st.param.b64 	[param1], %rd205;
	.param .b32 retval0;
	call.uni (retval0), 
	vprintf, 
	(
	param0, 
	param1
	);
	ld.param.b32 	%r1084, [retval0];
	} // callseq 24
	add.s32 	%r1086, %r1185, %r226;
	mul.wide.s32 	%rd206, %r1086, 4;
	add.s64 	%rd207, %rd1, %rd206;
	ld.global.f32 	%f333, [%rd207];
	cvt.f64.f32 	%fd50, %f333;
	st.local.f64 	[%rd4], %fd50;
	{ // callseq 25, 0
	.param .b64 param0;
	st.param.b64 	[param0], %rd204;
	.param .b64 param1;
	st.param.b64 	[param1], %rd205;
	.param .b32 retval0;
	call.uni (retval0), 
	vprintf, 
	(
	param0, 
	param1
	);
	ld.param.b32 	%r1087, [retval0];
	} // callseq 25
	ld.global.u64 	%rd208, [%rd6];
	add.s64 	%rd209, %rd208, %rd201;
	ld.f32 	%f334, [%rd209+4];
	cvt.f64.f32 	%fd51, %f334;
	st.local.f64 	[%rd4], %fd51;
	{ // callseq 26, 0
	.param .b64 param0;
	st.param.b64 	[param0], %rd204;
	.param .b64 param1;
	st.param.b64 	[param1], %rd205;
	.param .b32 retval0;
	call.uni (retval0), 
	vprintf, 
	(
	param0, 
	param1
	);
	ld.param.b32 	%r1089, [retval0];
	} // callseq 26
	ld.global.f32 	%f335, [%rd207+4];
	cvt.f64.f32 	%fd52, %f335;
	st.local.f64 	[%rd4], %fd52;
	{ // callseq 27, 0
	.param .b64 param0;
	st.param.b64 	[param0], %rd204;
	.param .b64 param1;
	st.param.b64 	[param1], %rd205;
	.param .b32 retval0;
	call.uni (retval0), 
	vprintf, 
	(
	param0, 
	param1
	);
	ld.param.b32 	%r1091, [retval0];
	} // callseq 27
	add.s32 	%r1185, %r1185, 2;
$L__BB1_117:
	and.b32  	%r1093, %r241, 1;
	setp.eq.b32 	%p117, %r1093, 1;
	not.pred 	%p118, %p117;
	@%p118 bra 	$L__BB1_119;
	ld.global.u64 	%rd210, [%rd6];
	mul.wide.u32 	%rd211, %r1185, 4;
	add.s64 	%rd212, %rd210, %rd211;
	ld.f32 	%f336, [%rd212];
	cvt.f64.f32 	%fd53, %f336;
	st.local.f64 	[%rd4], %fd53;
	mov.u64 	%rd213, $str;
	cvta.global.u64 	%rd214, %rd213;
	add.u64 	%rd215, %SP, 32;
	{ // callseq 28, 0
	.param .b64 param0;
	st.param.b64 	[param0], %rd214;
	.param .b64 param1;
	st.param.b64 	[param1], %rd215;
	.param .b32 retval0;
	call.uni (retval0), 
	vprintf, 
	(
	param0, 
	param1
	);
	ld.param.b32 	%r1094, [retval0];
	} // callseq 28
	add.s32 	%r1096, %r1185, %r226;
	mul.wide.s32 	%rd216, %r1096, 4;
	add.s64 	%rd217, %rd1, %rd216;
	ld.global.f32 	%f337, [%rd217];
	cvt.f64.f32 	%fd54, %f337;
	st.local.f64 	[%rd4], %fd54;
	{ // callseq 29, 0
	.param .b64 param0;
	st.param.b64 	[param0], %rd214;
	.param .b64 param1;
	st.param.b64 	[param1], %rd215;
	.param .b32 retval0;
	call.uni (retval0), 
	vprintf, 
	(
	param0, 
	param1
	);
	ld.param.b32 	%r1097, [retval0];
	} // callseq 29
$L__BB1_119:
	ret;

}


// ===== COMPILED SASS (sm_100) =====

	.target	sm_100

	.elftype	@"ET_EXEC"


//--------------------- .note.nv.tkinfo           --------------------------
	.section	.note.nv.tkinfo,"",@"SHT_NOTE"
	.sectionflags	@"SHF_NOTE_NV_TKINFO"
	.tkinfo
        /*0018*/ 	.word	0x00000002
        /*0030*/ 	.string	""
        /*0030*/ 	.string	"ptxas"
        /*0030*/ 	.string	"Cuda compilation tools, release 13.0, V13.0.88"
        /*0030*/ 	.string	"Build cuda_13.0.r13.0/compiler.36424714_0"
        /*0030*/ 	.string	"-arch sm_100 -m 64 "



//--------------------- .note.nv.cuinfo           --------------------------
	.section	.note.nv.cuinfo,"",@"SHT_NOTE"
	.sectionflags	@"SHF_NOTE_NV_CUINFO"
        /*0018*/ 	.short	0x0002
        /*001a*/ 	.short	0x0064
        /*001c*/ 	.short	0x0082
	.zero		2


//--------------------- .nv.info                  --------------------------
	.section	.nv.info,"",@"SHT_CUDA_INFO"
	.align	4


	//----- nvinfo : EIATTR_REGCOUNT
	.align		4
        /*0000*/ 	.byte	0x04, 0x2f
        /*0002*/ 	.short	(.L_12 - .L_11)
	.align		4
.L_11:
        /*0004*/ 	.word	index@(_Z12setup_kernelP24curandStatePhilox4_32_10m)
        /*0008*/ 	.word	0x00000018


	//----- nvinfo : EIATTR_FRAME_SIZE
	.align		4
.L_12:
        /*000c*/ 	.byte	0x04, 0x11
        /*000e*/ 	.short	(.L_14 - .L_13)
	.align		4
.L_13:
        /*0010*/ 	.word	index@(_Z12setup_kernelP24curandStatePhilox4_32_10m)
        /*0014*/ 	.word	0x00000000


	//----- nvinfo : EIATTR_REGCOUNT
	.align		4
.L_14:
        /*0018*/ 	.byte	0x04, 0x2f
        /*001a*/ 	.short	(.L_16 - .L_15)
	.align		4
.L_15:
        /*001c*/ 	.word	index@(_Z10our_kernelP24curandStatePhilox4_32_10iiffPPfS1_S1_iS1_)
        /*0020*/ 	.word	0x00000028


	//----- nvinfo : EIATTR_FRAME_SIZE
	.align		4
.L_16:
        /*0024*/ 	.byte	0x04, 0x11
        /*0026*/ 	.short	(.L_18 - .L_17)
	.align		4
.L_17:
        /*0028*/ 	.word	index@($__internal_0_$__cuda_sm20_sqrt_rn_f32_slowpath)
        /*002c*/ 	.word	0x00000028


	//----- nvinfo : EIATTR_FRAME_SIZE
	.align		4
.L_18:
        /*0030*/ 	.byte	0x04, 0x11
        /*0032*/ 	.short	(.L_20 - .L_19)
	.align		4
.L_19:
        /*0034*/ 	.word	index@(_Z10our_kernelP24curandStatePhilox4_32_10iiffPPfS1_S1_iS1_)
        /*0038*/ 	.word	0x00000028


	//----- nvinfo : EIATTR_MIN_STACK_SIZE
	.align		4
.L_20:
        /*003c*/ 	.byte	0x04, 0x12
        /*003e*/ 	.short	(.L_22 - .L_21)
	.align		4
.L_21:
        /*0040*/ 	.word	index@(_Z10our_kernelP24curandStatePhilox4_32_10iiffPPfS1_S1_iS1_)
        /*0044*/ 	.word	0x00000028


	//----- nvinfo : EIATTR_MIN_STACK_SIZE
	.align		4
.L_22:
        /*0048*/ 	.byte	0x04, 0x12
        /*004a*/ 	.short	(.L_24 - .L_23)
	.align		4
.L_23:
        /*004c*/ 	.word	index@(_Z12setup_kernelP24curandStatePhilox4_32_10m)
        /*0050*/ 	.word	0x00000000
.L_24:


//--------------------- .nv.compat                --------------------------
	.section	.nv.compat,"",@"SHT_CUDA_COMPAT_INFO"
	.align	4
        /*0000*/ 	.byte	0x02, 0x09, 0x00, 0x00, 0x02, 0x02, 0x01, 0x00, 0x02, 0x05, 0x05, 0x00, 0x03, 0x07, 0x01, 0x01
        /*0010*/ 	.byte	0x02, 0x03, 0x00, 0x00, 0x02, 0x06, 0x01, 0x00, 0x04, 0x0b, 0x08, 0x00, 0x01, 0x00, 0x00, 0x00
        /*0020*/ 	.byte	0x00, 0x00, 0x00, 0x00


//--------------------- .nv.info._Z10our_kernelP24curandStatePhilox4_32_10iiffPPfS1_S1_iS1_ --------------------------
	.section	.nv.info._Z10our_kernelP24curandStatePhilox4_32_10iiffPPfS1_S1_iS1_,"",@"SHT_CUDA_INFO"
	.sectionflags	@""
	.align	4


	//----- nvinfo : EIATTR_CUDA_API_VERSION
	.align		4
        /*0000*/ 	.byte	0x04, 0x37
        /*0002*/ 	.short	(.L_26 - .L_25)
.L_25:
        /*0004*/ 	.word	0x00000082


	//----- nvinfo : EIATTR_KPARAM_INFO
	.align		4
.L_26:
        /*0008*/ 	.byte	0x04, 0x17
        /*000a*/ 	.short	(.L_28 - .L_27)
.L_27:
        /*000c*/ 	.word	0x00000000
        /*0010*/ 	.short	0x0009
        /*0012*/ 	.short	0x0038
        /*0014*/ 	.byte	0x00, 0xf5, 0x21, 0x00


	//----- nvinfo : EIATTR_KPARAM_INFO
	.align		4
.L_28:
        /*0018*/ 	.byte	0x04, 0x17
        /*001a*/ 	.short	(.L_30 - .L_29)
.L_29:
        /*001c*/ 	.word	0x00000000
        /*0020*/ 	.short	0x0008
        /*0022*/ 	.short	0x0030
        /*0024*/ 	.byte	0x00, 0xf0, 0x11, 0x00


	//----- nvinfo : EIATTR_KPARAM_INFO
	.align		4
.L_30:
        /*0028*/ 	.byte	0x04, 0x17
        /*002a*/ 	.short	(.L_32 - .L_31)
.L_31:
        /*002c*/ 	.word	0x00000000
        /*0030*/ 	.short	0x0007
        /*0032*/ 	.short	0x0028
        /*0034*/ 	.byte	0x00, 0xf5, 0x21, 0x00


	//----- nvinfo : EIATTR_KPARAM_INFO
	.align		4
.L_32:
        /*0038*/ 	.byte	0x04, 0x17
        /*003a*/ 	.short	(.L_34 - .L_33)
.L_33:
        /*003c*/ 	.word	0x00000000
        /*0040*/ 	.short	0x0006
        /*0042*/ 	.short	0x0020
        /*0044*/ 	.byte	0x00, 0xf5, 0x21, 0x00


	//----- nvinfo : EIATTR_KPARAM_INFO
	.align		4
.L_34:
        /*0048*/ 	.byte	0x04, 0x17
        /*004a*/ 	.short	(.L_36 - .L_35)
.L_35:
        /*004c*/ 	.word	0x00000000
        /*0050*/ 	.short	0x0005
        /*0052*/ 	.short	0x0018
        /*0054*/ 	.byte	0x00, 0xf5, 0x21, 0x00


	//----- nvinfo : EIATTR_KPARAM_INFO
	.align		4
.L_36:
        /*0058*/ 	.byte	0x04, 0x17
        /*005a*/ 	.short	(.L_38 - .L_37)
.L_37:
        /*005c*/ 	.word	0x00000000
        /*0060*/ 	.short	0x0004
        /*0062*/ 	.short	0x0014
        /*0064*/ 	.byte	0x00, 0xf0, 0x11, 0x00


	//----- nvinfo : EIATTR_KPARAM_INFO
	.align		4
.L_38:
        /*0068*/ 	.byte	0x04, 0x17
        /*006a*/ 	.short	(.L_40 - .L_39)
.L_39:
        /*006c*/ 	.word	0x00000000
        /*0070*/ 	.short	0x0003
        /*0072*/ 	.short	0x0010
        /*0074*/ 	.byte	0x00, 0xf0, 0x11, 0x00


	//----- nvinfo : EIATTR_KPARAM_INFO
	.align		4
.L_40:
        /*0078*/ 	.byte	0x04, 0x17
        /*007a*/ 	.short	(.L_42 - .L_41)
.L_41:
        /*007c*/ 	.word	0x00000000
        /*0080*/ 	.short	0x0002
        /*0082*/ 	.short	0x000c
        /*0084*/ 	.byte	0x00, 0xf0, 0x11, 0x00


	//----- nvinfo : EIATTR_KPARAM_INFO
	.align		4
.L_42:
        /*0088*/ 	.byte	0x04, 0x17
        /*008a*/ 	.short	(.L_44 - .L_43)
.L_43:
        /*008c*/ 	.word	0x00000000
        /*0090*/ 	.short	0x0001
        /*0092*/ 	.short	0x0008
        /*0094*/ 	.byte	0x00, 0xf0, 0x11, 0x00


	//----- nvinfo : EIATTR_KPARAM_INFO
	.align		4
.L_44:
        /*0098*/ 	.byte	0x04, 0x17
        /*009a*/ 	.short	(.L_46 - .L_45)
.L_45:
        /*009c*/ 	.word	0x00000000
        /*00a0*/ 	.short	0x0000
        /*00a2*/ 	.short	0x0000
        /*00a4*/ 	.byte	0x00, 0xf5, 0x21, 0x00


	//----- nvinfo : EIATTR_SPARSE_MMA_MASK
	.align		4
.L_46:
        /*00a8*/ 	.byte	0x03, 0x50
        /*00aa*/ 	.short	0x0000


	//----- nvinfo : EIATTR_MAXREG_COUNT
	.align		4
        /*00ac*/ 	.byte	0x03, 0x1b
        /*00ae*/ 	.short	0x00ff


	//----- nvinfo : EIATTR_NUM_BARRIERS
	.align		4
        /*00b0*/ 	.byte	0x02, 0x4c
        /*00b2*/ 	.byte	0x01
	.zero		1


	//----- nvinfo : EIATTR_EXTERNS
	.align		4
        /*00b4*/ 	.byte	0x04, 0x0f
        /*00b6*/ 	.short	(.L_48 - .L_47)


	//   ....[0]....
	.align		4
.L_47:
        /*00b8*/ 	.word	index@(vprintf)


	//----- nvinfo : EIATTR_MERCURY_ISA_VERSION
	.align		4
.L_48:
        /*00bc*/ 	.byte	0x03, 0x5f
        /*00be*/ 	.short	0x0101


	//----- nvinfo : EIATTR_UNUSED_LOAD_BYTE_OFFSET
	.align		4
        /*00c0*/ 	.byte	0x04, 0x44
        /*00c2*/ 	.short	(.L_50 - .L_49)


	//   ....[0]....
.L_49:
        /*00c4*/ 	.word	0x000000a0
        /*00c8*/ 	.word	0x00000fff


	//----- nvinfo : EIATTR_VRC_CTA_INIT_COUNT
	.align		4
.L_50:
        /*00cc*/ 	.byte	0x02, 0x4a
	.zero		1
	.zero		1


	//----- nvinfo : EIATTR_SYSCALL_OFFSETS
	.align		4
        /*00d0*/ 	.byte	0x04, 0x46
        /*00d2*/ 	.short	(.L_52 - .L_51)


	//   ....[0]....
.L_51:
        /*00d4*/ 	.word	0x00005e50


	//   ....[1]....
        /*00d8*/ 	.word	0x00005f00


	//   ....[2]....
        /*00dc*/ 	.word	0x00005fe0


	//   ....[3]....
        /*00e0*/ 	.word	0x00006090


	//   ....[4]....
        /*00e4*/ 	.word	0x00006170


	//   ....[5]....
        /*00e8*/ 	.word	0x00006220


	//   ....[6]....
        /*00ec*/ 	.word	0x00006300


	//   ....[7]....
        /*00f0*/ 	.word	0x000063b0


	//   ....[8]....
        /*00f4*/ 	.word	0x00006490


	//   ....[9]....
        /*00f8*/ 	.word	0x00006540


	//   ....[10]....
        /*00fc*/ 	.word	0x00006620


	//   ....[11]....
        /*0100*/ 	.word	0x000066d0


	//   ....[12]....
        /*0104*/ 	.word	0x000067b0


	//   ....[13]....
        /*0108*/ 	.word	0x00006860


	//   ....[14]....
        /*010c*/ 	.word	0x00006940


	//   ....[15]....
        /*0110*/ 	.word	0x000069f0


	//   ....[16]....
        /*0114*/ 	.word	0x00006bb0


	//   ....[17]....
        /*0118*/ 	.word	0x00006c90


	//   ....[18]....
        /*011c*/ 	.word	0x00006d60


	//   ....[19]....
        /*0120*/ 	.word	0x00006e10


	//   ....[20]....
        /*0124*/ 	.word	0x00006ee0


	//   ....[21]....
        /*0128*/ 	.word	0x00006f90


	//   ....[22]....
        /*012c*/ 	.word	0x00007060


	//   ....[23]....
        /*0130*/ 	.word	0x00007110


	//   ....[24]....
        /*0134*/ 	.word	0x00007260


	//   ....[25]....
        /*0138*/ 	.word	0x00007340


	//   ....[26]....
        /*013c*/ 	.word	0x00007410


	//   ....[27]....
        /*0140*/ 	.word	0x000074c0


	//   ....[28]....
        /*0144*/ 	.word	0x00007610


	//   ....[29]....
        /*0148*/ 	.word	0x000076f0


	//----- nvinfo : EIATTR_EXIT_INSTR_OFFSETS
	.align		4
.L_52:
        /*014c*/ 	.byte	0x04, 0x1c
        /*014e*/ 	.short	(.L_54 - .L_53)


	//   ....[0]....
.L_53:
        /*0150*/ 	.word	0x00002af0


	//   ....[1]....
        /*0154*/ 	.word	0x00005c00


	//   ....[2]....
        /*0158*/ 	.word	0x00006a70


	//   ....[3]....
        /*015c*/ 	.word	0x00007140


	//   ....[4]....
        /*0160*/ 	.word	0x00007510


	//   ....[5]....
        /*0164*/ 	.word	0x00007700


	//----- nvinfo : EIATTR_CRS_STACK_SIZE
	.align		4
.L_54:
        /*0168*/ 	.byte	0x04, 0x1e
        /*016a*/ 	.short	(.L_56 - .L_55)
.L_55:
        /*016c*/ 	.word	0x00000000


	//----- nvinfo : EIATTR_CBANK_PARAM_SIZE
	.align		4
.L_56:
        /*0170*/ 	.byte	0x03, 0x19
        /*0172*/ 	.short	0x0040


	//----- nvinfo : EIATTR_PARAM_CBANK
	.align		4
        /*0174*/ 	.byte	0x04, 0x0a
        /*0176*/ 	.short	(.L_58 - .L_57)
	.align		4
.L_57:
        /*0178*/ 	.word	index@(.nv.constant0._Z10our_kernelP24curandStatePhilox4_32_10iiffPPfS1_S1_iS1_)
        /*017c*/ 	.short	0x0380
        /*017e*/ 	.short	0x0040


	//----- nvinfo : EIATTR_SW_WAR
	.align		4
.L_58:
        /*0180*/ 	.byte	0x04, 0x36
        /*0182*/ 	.short	(.L_60 - .L_59)
.L_59:
        /*0184*/ 	.word	0x00000008
.L_60:


//--------------------- .nv.info._Z12setup_kernelP24curandStatePhilox4_32_10m --------------------------
	.section	.nv.info._Z12setup_kernelP24curandStatePhilox4_32_10m,"",@"SHT_CUDA_INFO"
	.sectionflags	@""
	.align	4


	//----- nvinfo : EIATTR_CUDA_API_VERSION
	.align		4
        /*0000*/ 	.byte	0x04, 0x37
        /*0002*/ 	.short	(.L_62 - .L_61)
.L_61:
        /*0004*/ 	.word	0x00000082


	//----- nvinfo : EIATTR_KPARAM_INFO
	.align		4
.L_62:
        /*0008*/ 	.byte	0x04, 0x17
        /*000a*/ 	.short	(.L_64 - .L_63)
.L_63:
        /*000c*/ 	.word	0x00000000
        /*0010*/ 	.short	0x0001
        /*0012*/ 	.short	0x0008
        /*0014*/ 	.byte	0x00, 0xf0, 0x21, 0x00


	//----- nvinfo : EIATTR_KPARAM_INFO
	.align		4
.L_64:
        /*0018*/ 	.byte	0x04, 0x17
        /*001a*/ 	.short	(.L_66 - .L_65)
.L_65:
        /*001c*/ 	.word	0x00000000
        /*0020*/ 	.short	0x0000
        /*0022*/ 	.short	0x0000
        /*0024*/ 	.byte	0x00, 0xf5, 0x21, 0x00


	//----- nvinfo : EIATTR_SPARSE_MMA_MASK
	.align		4
.L_66:
        /*0028*/ 	.byte	0x03, 0x50
        /*002a*/ 	.short	0x0000


	//----- nvinfo : EIATTR_MAXREG_COUNT
	.align		4
        /*002c*/ 	.byte	0x03, 0x1b
        /*002e*/ 	.short	0x00ff


	//----- nvinfo : EIATTR_MERCURY_ISA_VERSION
	.align		4
        /*0030*/ 	.byte	0x03, 0x5f
        /*0032*/ 	.short	0x0101


	//----- nvinfo : EIATTR_VRC_CTA_INIT_COUNT
	.align		4
        /*0034*/ 	.byte	0x02, 0x4a
	.zero		1
	.zero		1


	//----- nvinfo : EIATTR_EXIT_INSTR_OFFSETS
	.align		4
        /*0038*/ 	.byte	0x04, 0x1c
        /*003a*/ 	.short	(.L_68 - .L_67)


	//   ....[0]....
.L_67:
        /*003c*/ 	.word	0x000004e0


	//----- nvinfo : EIATTR_CBANK_PARAM_SIZE
	.align		4
.L_68:
        /*0040*/ 	.byte	0x03, 0x19
        /*0042*/ 	.short	0x0010


	//----- nvinfo : EIATTR_PARAM_CBANK
	.align		4
        /*0044*/ 	.byte	0x04, 0x0a
        /*0046*/ 	.short	(.L_70 - .L_69)
	.align		4
.L_69:
        /*0048*/ 	.word	index@(.nv.constant0._Z12setup_kernelP24curandStatePhilox4_32_10m)
        /*004c*/ 	.short	0x0380
        /*004e*/ 	.short	0x0010


	//----- nvinfo : EIATTR_SW_WAR
	.align		4
.L_70:
        /*0050*/ 	.byte	0x04, 0x36
        /*0052*/ 	.short	(.L_72 - .L_71)
.L_71:
        /*0054*/ 	.word	0x00000008
.L_72:


//--------------------- .nv.callgraph             --------------------------
	.section	.nv.callgraph,"",@"SHT_CUDA_CALLGRAPH"
	.align	4
	.sectionentsize	8
	.align		4
        /*0000*/ 	.word	0x00000000
	.align		4
        /*0004*/ 	.word	0xffffffff
	.align		4
        /*0008*/ 	.word	index@(_Z10our_kernelP24curandStatePhilox4_32_10iiffPPfS1_S1_iS1_)
	.align		4
        /*000c*/ 	.word	index@(vprintf)
	.align		4
        /*0010*/ 	.word	0x00000000
	.align		4
        /*0014*/ 	.word	0xfffffffe
	.align		4
        /*0018*/ 	.word	0x00000000
	.align		4
        /*001c*/ 	.word	0xfffffffd
	.align		4
        /*0020*/ 	.word	0x00000000
	.align		4
        /*0024*/ 	.word	0xfffffffc


//--------------------- .nv.constant4             --------------------------
	.section	.nv.constant4,"a",@progbits
	.align	8
	.align		8
.nv.constant4:
        /*0000*/ 	.dword	vprintf
	.align		8
        /*0008*/ 	.dword	precalc_xorwow_matrix
	.align		8
        /*0010*/ 	.dword	precalc_xorwow_offset_matrix
	.align		8
        /*0018*/ 	.dword	mrg32k3aM1
	.align		8
        /*0020*/ 	.dword	mrg32k3aM2
	.align		8
        /*0028*/ 	.dword	mrg32k3aM1SubSeq
	.align		8
        /*0030*/ 	.dword	mrg32k3aM2SubSeq
	.align		8
        /*0038*/ 	.dword	mrg32k3aM1Seq
	.align		8
        /*0040*/ 	.dword	mrg32k3aM2Seq
	.align		8
        /*0048*/ 	.dword	$str
	.align		8
        /*0050*/ 	.dword	__cudart_i2opi_f


//--------------------- .nv.constant3             --------------------------
	.section	.nv.constant3,"a",@progbits
	.align	8
.nv.constant3:
	.type		__cr_lgamma_table,@object
	.size		__cr_lgamma_table,(.L_8 - __cr_lgamma_table)
__cr_lgamma_table:
        /*0000*/ 	.byte	0x00, 0x00, 0x00, 0x00, 0x00, 0x00, 0x00, 0x00, 0x00, 0x00, 0x00, 0x00, 0x00, 0x00, 0x00, 0x00
        /*0010*/ 	.byte	0xef, 0x39, 0xfa, 0xfe, 0x42, 0x2e, 0xe6, 0x3f, 0x02, 0x20, 0x2a, 0xfa, 0x0b, 0xab, 0xfc, 0x3f
        /*0020*/ 	.byte	0xf9, 0x2c, 0x92, 0x7c, 0xa7, 0x6c, 0x09, 0x40, 0xc9, 0x79, 0x44, 0x3c, 0x64, 0x26, 0x13, 0x40
        /*0030*/ 	.byte	0xca, 0x01, 0xcf, 0x3a, 0x27, 0x51, 0x1a, 0x40, 0x30, 0xcc, 0x2d, 0xf3, 0xe1, 0x0c, 0x21, 0x40
        /*0040*/ 	.byte	0x0d, 0xb7, 0xfc, 0x82, 0x8e, 0x35, 0x25, 0x40
.L_8:


//--------------------- .text._Z10our_kernelP24curandStatePhilox4_32_10iiffPPfS1_S1_iS1_ --------------------------
	.section	.text._Z10our_kernelP24curandStatePhilox4_32_10iiffPPfS1_S1_iS1_,"ax",@progbits
	.align	128
        .global         _Z10our_kernelP24curandStatePhilox4_32_10iiffPPfS1_S1_iS1_
        .type           _Z10our_kernelP24curandStatePhilox4_32_10iiffPPfS1_S1_iS1_,@function
        .size           _Z10our_kernelP24curandStatePhilox4_32_10iiffPPfS1_S1_iS1_,(.L_x_96 - _Z10our_kernelP24curandStatePhilox4_32_10iiffPPfS1_S1_iS1_)
        .other          _Z10our_kernelP24curandStatePhilox4_32_10iiffPPfS1_S1_iS1_,@"STO_CUDA_ENTRY STV_DEFAULT"
_Z10our_kernelP24curandStatePhilox4_32_10iiffPPfS1_S1_iS1_:
.text._Z10our_kernelP24curandStatePhilox4_32_10iiffPPfS1_S1_iS1_:
[----:B------:R-:W0:Y:S01]  /*0000*/  LDC R1, c[0x0][0x37c] ;  /* 0x0000df00ff017b82 */ /* 0x000e220000000800 */
[----:B------:R-:W1:Y:S01]  /*0010*/  S2R R3, SR_TID.X ;  /* 0x0000000000037919 */ /* 0x000e620000002100 */
[----:B------:R-:W2:Y:S06]  /*0020*/  LDCU UR5, c[0x0][0x2fc] ;  /* 0x00005f80ff0577ac */ /* 0x000eac0008000800 */
[----:B------:R-:W1:Y:S01]  /*0030*/  S2UR UR4, SR_CTAID.X ;  /* 0x00000000000479c3 */ /* 0x000e620000002500 */
[----:B0-----:R-:W-:Y:S01]  /*0040*/  VIADD R1, R1, 0xffffffd8 ;  /* 0xffffffd801017836 */ /* 0x001fe20000000000 */
[----:B------:R-:W0:Y:S06]  /*0050*/  LDCU.64 UR36, c[0x0][0x358] ;  /* 0x00006b00ff2477ac */ /* 0x000e2c0008000a00 */
[----:B------:R-:W1:Y:S08]  /*0060*/  LDC R0, c[0x0][0x360] ;  /* 0x0000d800ff007b82 */ /* 0x000e700000000800 */
[----:B------:R-:W3:Y:S01]  /*0070*/  LDC.64 R16, c[0x0][0x380] ;  /* 0x0000e000ff107b82 */ /* 0x000ee20000000a00 */
[----:B-1----:R-:W-:-:S04]  /*0080*/  IMAD R0, R0, UR4, R3 ;  /* 0x0000000400007c24 */ /* 0x002fc8000f8e0203 */
[----:B---3--:R-:W-:-:S05]  /*0090*/  IMAD.WIDE R16, R0, 0x40, R16 ;  /* 0x0000004000107825 */ /* 0x008fca00078e0210 */
[----:B0-----:R-:W3:Y:S04]  /*00a0*/  LDG.E.128 R20, desc[UR36][R16.64+0x20] ;  /* 0x0000202410147981 */ /* 0x001ee8000c1e1d00 */
[----:B------:R-:W4:Y:S04]  /*00b0*/  LDG.E.128 R12, desc[UR36][R16.64+0x10] ;  /* 0x00001024100c7981 */ /* 0x000f28000c1e1d00 */
[----:B------:R0:W5:Y:S01]  /*00c0*/  LDG.E.128 R8, desc[UR36][R16.64] ;  /* 0x0000002410087981 */ /* 0x000162000c1e1d00 */
[----:B------:R-:W1:Y:S01]  /*00d0*/  LDCU UR4, c[0x0][0x2f8] ;  /* 0x00005f00ff0477ac */ /* 0x000e620008000800 */
[----:B------:R-:W-:Y:S01]  /*00e0*/  BSSY.RECONVERGENT B0, `(.L_x_0) ;  /* 0x00000ae000007945 */ /* 0x000fe20003800200 */
[----:B------:R-:W-:Y:S01]  /*00f0*/  IMAD.MOV.U32 R4, RZ, RZ, 0x3 ;  /* 0x00000003ff047424 */ /* 0x000fe200078e00ff */
[----:B-1----:R-:W-:-:S04]  /*0100*/  IADD3 R19, P1, PT, R1, UR4, RZ ;  /* 0x0000000401137c10 */ /* 0x002fc8000ff3e0ff */
[----:B--2---:R-:W-:Y:S02]  /*0110*/  IADD3.X R18, PT, PT, RZ, UR5, RZ, P1, !PT ;  /* 0x00000005ff127c10 */ /* 0x004fe40008ffe4ff */
[----:B---3--:R-:W-:Y:S01]  /*0120*/  ISETP.NE.AND P0, PT, R22, 0x1, PT ;  /* 0x000000011600780c */ /* 0x008fe20003f05270 */
[--C-:B----4-:R-:W-:Y:S01]  /*0130*/  IMAD.MOV.U32 R6, RZ, RZ, R14.reuse ;  /* 0x000000ffff067224 */ /* 0x110fe200078e000e */
[----:B------:R-:W-:Y:S01]  /*0140*/  MOV R27, R15 ;  /* 0x0000000f001b7202 */ /* 0x000fe20000000f00 */
[----:B------:R-:W-:Y:S02]  /*0150*/  IMAD.MOV.U32 R2, RZ, RZ, R13 ;  /* 0x000000ffff027224 */ /* 0x000fe400078e000d */
[----:B------:R-:W-:-:S08]  /*0160*/  IMAD.MOV.U32 R26, RZ, RZ, R14 ;  /* 0x000000ffff1a7224 */ /* 0x000fd000078e000e */
[----:B0-----:R-:W-:Y:S05]  /*0170*/  @!P0 BRA `(.L_x_1) ;  /* 0x0000000800908947 */ /* 0x001fea0003800000 */
[----:B------:R-:W-:-:S13]  /*0180*/  ISETP.NE.AND P0, PT, R22, 0x2, PT ;  /* 0x000000021600780c */ /* 0x000fda0003f05270 */
[----:B------:R-:W-:Y:S05]  /*0190*/  @!P0 BRA `(.L_x_2) ;  /* 0x0000000400588947 */ /* 0x000fea0003800000 */
[----:B------:R-:W-:-:S13]  /*01a0*/  ISETP.NE.AND P0, PT, R22, 0x3, PT ;  /* 0x000000031600780c */ /* 0x000fda0003f05270 */
[----:B------:R-:W-:Y:S05]  /*01b0*/  @P0 BRA `(.L_x_3) ;  /* 0x0000000400340947 */ /* 0x000fea0003800000 */
[----:B-----5:R-:W-:Y:S01]  /*01c0*/  VIADD R8, R8, 0x1 ;  /* 0x0000000108087836 */ /* 0x020fe20000000000 */
[----:B------:R-:W-:Y:S03]  /*01d0*/  BSSY.RECONVERGENT B1, `(.L_x_4) ;  /* 0x000000c000017945 */ /* 0x000fe60003800200 */
[C---:B------:R-:W-:Y:S01]  /*01e0*/  IMAD.WIDE.U32 R6, R8.reuse, -0x2daee0ad, RZ ;  /* 0xd2511f5308067825 */ /* 0x040fe200078e00ff */
[----:B------:R-:W-:-:S13]  /*01f0*/  ISETP.NE.AND P0, PT, R8, RZ, PT ;  /* 0x000000ff0800720c */ /* 0x000fda0003f05270 */
[----:B------:R-:W-:Y:S05]  /*0200*/  @P0 BRA `(.L_x_5) ;  /* 0x0000000000200947 */ /* 0x000fea0003800000 */
[----:B------:R-:W-:-:S04]  /*0210*/  IADD3 R9, PT, PT, R9, 0x1, RZ ;  /* 0x0000000109097810 */ /* 0x000fc80007ffe0ff */
[----:B------:R-:W-:-:S13]  /*0220*/  ISETP.NE.AND P0, PT, R9, RZ, PT ;  /* 0x000000ff0900720c */ /* 0x000fda0003f05270 */
[----:B------:R-:W-:Y:S02]  /*0230*/  @!P0 VIADD R10, R10, 0x1 ;  /* 0x000000010a0a8836 */ /* 0x000fe40000000000 */
[----:B------:R-:W-:Y:S02]  /*0240*/  @!P0 VIADD R2, R11, 0x1 ;  /* 0x000000010b028836 */ /* 0x000fe40000000000 */
[----:B------:R-:W-:Y:S01]  /*0250*/  @!P0 IMAD.MOV.U32 R9, RZ, RZ, RZ ;  /* 0x000000ffff098224 */ /* 0x000fe200078e00ff */
[----:B------:R-:W-:-:S13]  /*0260*/  ISETP.NE.AND P1, PT, R10, RZ, !P0 ;  /* 0x000000ff0a00720c */ /* 0x000fda0004725270 */
[----:B------:R-:W-:-:S05]  /*0270*/  @P1 IADD3 R2, PT, PT, R11, RZ, RZ ;  /* 0x000000ff0b021210 */ /* 0x000fca0007ffe0ff */
[----:B------:R-:W-:-:S07]  /*0280*/  @!P0 IMAD.MOV.U32 R11, RZ, RZ, R2 ;  /* 0x000000ffff0b8224 */ /* 0x000fce00078e0002 */
.L_x_5:
[----:B------:R-:W-:Y:S05]  /*0290*/  BSYNC.RECONVERGENT B1 ;  /* 0x0000000000017941 */ /* 0x000fea0003800200 */
.L_x_4:
[----:B------:R-:W-:Y:S01]  /*02a0*/  IMAD.WIDE.U32 R12, R10, -0x326172a9, RZ ;  /* 0xcd9e8d570a0c7825 */ /* 0x000fe200078e00ff */
[----:B------:R-:W-:Y:S02]  /*02b0*/  LOP3.LUT R2, R11, R21, R7, 0x96, !PT ;  /* 0x000000150b027212 */ /* 0x000fe400078e9607 */
[----:B------:R-:W-:Y:S01]  /*02c0*/  IADD3 R7, PT, PT, R20, -0x61c88647, RZ ;  /* 0x9e3779b914077810 */ /* 0x000fe20007ffe0ff */
[----:B------:R-:W-:Y:S01]  /*02d0*/  VIADD R23, R21, 0x96a522ad ;  /* 0x96a522ad15177836 */ /* 0x000fe20000000000 */
[----:B------:R-:W-:Y:S01]  /*02e0*/  LOP3.LUT R4, R9, R20, R13, 0x96, !PT ;  /* 0x0000001409047212 */ /* 0x000fe200078e960d */
[----:B------:R-:W-:-:S04]  /*02f0*/  IMAD.WIDE.U32 R2, R2, -0x326172a9, RZ ;  /* 0xcd9e8d5702027825 */ /* 0x000fc800078e00ff */
[----:B------:R-:W-:Y:S01]  /*0300*/  IMAD.WIDE.U32 R4, R4, -0x2daee0ad, RZ ;  /* 0xd2511f5304047825 */ /* 0x000fe200078e00ff */
[----:B------:R-:W-:Y:S02]  /*0310*/  LOP3.LUT R7, R7, R12, R3, 0x96, !PT ;  /* 0x0000000c07077212 */ /* 0x000fe400078e9603 */
[----:B------:R-:W-:Y:S01]  /*0320*/  IADD3 R3, PT, PT, R20, 0x3c6ef372, RZ ;  /* 0x3c6ef37214037810 */ /* 0x000fe20007ffe0ff */
[----:B------:R-:W-:-:S05]  /*0330*/  VIADD R13, R21, 0xbb67ae85 ;  /* 0xbb67ae85150d7836 */ /* 0x000fca0000000000 */
[----:B------:R-:W-:Y:S01]  /*0340*/  LOP3.LUT R13, R13, R6, R5, 0x96, !PT ;  /* 0x000000060d0d7212 */ /* 0x000fe200078e9605 */
[----:B------:R-:W-:-:S04]  /*0350*/  IMAD.WIDE.U32 R6, R7, -0x2daee0ad, RZ ;  /* 0xd2511f5307067825 */ /* 0x000fc800078e00ff */
[----:B------:R-:W-:Y:S02]  /*0360*/  VIADD R5, R21, 0x76cf5d0a ;  /* 0x76cf5d0a15057836 */ /* 0x000fe40000000000 */
[----:B------:R-:W-:-:S03]  /*0370*/  IMAD.WIDE.U32 R12, R13, -0x326172a9, RZ ;  /* 0xcd9e8d570d0c7825 */ /* 0x000fc600078e00ff */
[----:B------:R-:W-:Y:S01]  /*0380*/  LOP3.LUT R5, R7, R4, R5, 0x96, !PT ;  /* 0x0000000407057212 */ /* 0x000fe200078e9605 */
[----:B------:R-:W-:Y:S01]  /*0390*/  VIADD R7, R20, 0xdaa66d2b ;  /* 0xdaa66d2b14077836 */ /* 0x000fe20000000000 */
[----:B------:R-:W-:Y:S01]  /*03a0*/  LOP3.LUT R4, R13, R2, R3, 0x96, !PT ;  /* 0x000000020d047212 */ /* 0x000fe200078e9603 */
[----:B------:R-:W-:Y:S02]  /*03b0*/  VIADD R13, R21, 0x32370b8f ;  /* 0x32370b8f150d7836 */ /* 0x000fe40000000000 */
[----:B------:R-:W-:-:S04]  /*03c0*/  IMAD.WIDE.U32 R2, R5, -0x326172a9, RZ ;  /* 0xcd9e8d5705027825 */ /* 0x000fc800078e00ff */
[----:B------:R-:W-:Y:S01]  /*03d0*/  IMAD.WIDE.U32 R4, R4, -0x2daee0ad, RZ ;  /* 0xd2511f5304047825 */ /* 0x000fe200078e00ff */
[----:B------:R-:W-:-:S03]  /*03e0*/  LOP3.LUT R7, R3, R12, R7, 0x96, !PT ;  /* 0x0000000c03077212 */ /* 0x000fc600078e9607 */
[----:B------:R-:W-:Y:S01]  /*03f0*/  VIADD R3, R20, 0x78dde6e4 ;  /* 0x78dde6e414037836 */ /* 0x000fe20000000000 */
[----:B------:R-:W-:Y:S01]  /*0400*/  LOP3.LUT R13, R5, R6, R13, 0x96, !PT ;  /* 0x00000006050d7212 */ /* 0x000fe200078e960d */
[----:B------:R-:W-:Y:S01]  /*0410*/  IMAD.WIDE.U32 R6, R7, -0x2daee0ad, RZ ;  /* 0xd2511f5307067825 */ /* 0x000fe200078e00ff */
[----:B------:R-:W-:-:S03]  /*0420*/  IADD3 R5, PT, PT, R21, -0x126145ec, RZ ;  /* 0xed9eba1415057810 */ /* 0x000fc60007ffe0ff */
        /* <DEDUP_REMOVED lines=10> */
[----:B------:R-:W-:-:S04]  /*04d0*/  IMAD.WIDE.U32 R6, R7, -0x2daee0ad, RZ ;  /* 0xd2511f5307067825 */ /* 0x000fc800078e00ff */
[----:B------:R-:W-:Y:S02]  /*04e0*/  VIADD R5, R21, 0x646e171e ;  /* 0x646e171e15057836 */ /* 0x000fe40000000000 */
[----:B------:R-:W-:-:S03]  /*04f0*/  IMAD.WIDE.U32 R12, R13, -0x326172a9, RZ ;  /* 0xcd9e8d570d0c7825 */ /* 0x000fc600078e00ff */
[----:B------:R-:W-:Y:S02]  /*0500*/  LOP3.LUT R5, R7, R4, R5, 0x96, !PT ;  /* 0x0000000407057212 */ /* 0x000fe400078e9605 */
[----:B------:R-:W-:Y:S01]  /*0510*/  LOP3.LUT R4, R13, R2, R3, 0x96, !PT ;  /* 0x000000020d047212 */ /* 0x000fe200078e9603 */
[----:B------:R-:W-:Y:S01]  /*0520*/  VIADD R13, R21, 0x1fd5c5a3 ;  /* 0x1fd5c5a3150d7836 */ /* 0x000fe20000000000 */
[----:B------:R-:W-:Y:S01]  /*0530*/  IADD3 R7, PT, PT, R20, 0x5384540f, RZ ;  /* 0x5384540f14077810 */ /* 0x000fe20007ffe0ff */
[----:B------:R-:W-:-:S04]  /*0540*/  IMAD.WIDE.U32 R2, R5, -0x326172a9, RZ ;  /* 0xcd9e8d5705027825 */ /* 0x000fc800078e00ff */
[----:B------:R-:W-:Y:S01]  /*0550*/  IMAD.WIDE.U32 R4, R4, -0x2daee0ad, RZ ;  /* 0xd2511f5304047825 */ /* 0x000fe200078e00ff */
[----:B------:R-:W-:Y:S02]  /*0560*/  LOP3.LUT R7, R3, R12, R7, 0x96, !PT ;  /* 0x0000000c03077212 */ /* 0x000fe400078e9607 */
[----:B------:R-:W-:Y:S02]  /*0570*/  IADD3 R3, PT, PT, R20, -0xe443238, RZ ;  /* 0xf1bbcdc814037810 */ /* 0x000fe40007ffe0ff */
[----:B------:R-:W-:Y:S01]  /*0580*/  LOP3.LUT R6, R5, R6, R13, 0x96, !PT ;  /* 0x0000000605067212 */ /* 0x000fe200078e960d */
[----:B------:R-:W-:-:S04]  /*0590*/  IMAD.WIDE.U32 R26, R7, -0x2daee0ad, RZ ;  /* 0xd2511f53071a7825 */ /* 0x000fc800078e00ff */
[----:B------:R-:W-:Y:S02]  /*05a0*/  VIADD R5, R21, 0xdb3d7428 ;  /* 0xdb3d742815057836 */ /* 0x000fe40000000000 */
[----:B------:R-:W-:-:S03]  /*05b0*/  IMAD.WIDE.U32 R6, R6, -0x326172a9, RZ ;  /* 0xcd9e8d5706067825 */ /* 0x000fc600078e00ff */
[----:B------:R-:W-:Y:S02]  /*05c0*/  LOP3.LUT R5, R27, R4, R5, 0x96, !PT ;  /* 0x000000041b057212 */ /* 0x000fe400078e9605 */
[----:B------:R-:W-:Y:S01]  /*05d0*/  LOP3.LUT R3, R7, R2, R3, 0x96, !PT ;  /* 0x0000000207037212 */ /* 0x000fe200078e9603 */
[----:B------:R-:W-:Y:S02]  /*05e0*/  VIADD R7, R20, 0x8ff34781 ;  /* 0x8ff3478114077836 */ /* 0x000fe40000000000 */
[----:B------:R-:W-:-:S04]  /*05f0*/  IMAD.WIDE.U32 R4, R5, -0x326172a9, RZ ;  /* 0xcd9e8d5705047825 */ /* 0x000fc800078e00ff */
[----:B------:R-:W-:Y:S01]  /*0600*/  IMAD.WIDE.U32 R2, R3, -0x2daee0ad, RZ ;  /* 0xd2511f5303027825 */ /* 0x000fe200078e00ff */
[----:B------:R-:W-:Y:S02]  /*0610*/  LOP3.LUT R6, R5, R6, R7, 0x96, !PT ;  /* 0x0000000605067212 */ /* 0x000fe400078e9607 */
[----:B------:R-:W-:Y:S01]  /*0620*/  MOV R13, R4 ;  /* 0x00000004000d7202 */ /* 0x000fe20000000f00 */
[----:B------:R-:W-:Y:S02]  /*0630*/  HFMA2 R4, -RZ, RZ, 0, 5.9604644775390625e-08 ;  /* 0x00000001ff047431 */ /* 0x000fe400000001ff */
[----:B------:R-:W-:Y:S01]  /*0640*/  IMAD.MOV.U32 R27, RZ, RZ, R2 ;  /* 0x000000ffff1b7224 */ /* 0x000fe200078e0002 */
[----:B------:R-:W-:Y:S01]  /*0650*/  LOP3.LUT R26, R3, R26, R23, 0x96, !PT ;  /* 0x0000001a031a7212 */ /* 0x000fe200078e9617 */
[----:B------:R-:W-:Y:S02]  /*0660*/  IMAD.MOV.U32 R2, RZ, RZ, R15 ;  /* 0x000000ffff027224 */ /* 0x000fe400078e000f */
[----:B------:R-:W-:Y:S01]  /*0670*/  IMAD.MOV.U32 R12, RZ, RZ, R6 ;  /* 0x000000ffff0c7224 */ /* 0x000fe200078e0006 */
[----:B------:R-:W-:Y:S06]  /*0680*/  BRA `(.L_x_1) ;  /* 0x00000004004c7947 */ /* 0x000fec0003800000 */
.L_x_3:
[C---:B------:R-:W-:Y:S01]  /*0690*/  ISETP.NE.AND P0, PT, R22.reuse, RZ, PT ;  /* 0x000000ff1600720c */ /* 0x040fe20003f05270 */
[----:B------:R-:W-:Y:S01]  /*06a0*/  VIADD R4, R22, 0x2 ;  /* 0x0000000216047836 */ /* 0x000fe20000000000 */
[-C--:B------:R-:W-:Y:S01]  /*06b0*/  MOV R2, R12.reuse ;  /* 0x0000000c00027202 */ /* 0x080fe20000000f00 */
[----:B------:R-:W-:Y:S01]  /*06c0*/  IMAD.MOV.U32 R27, RZ, RZ, R15 ;  /* 0x000000ffff1b7224 */ /* 0x000fe200078e000f */
[----:B------:R-:W-:Y:S01]  /*06d0*/  SEL R6, R13, R12, !P0 ;  /* 0x0000000c0d067207 */ /* 0x000fe20004000000 */
[----:B------:R-:W-:Y:S01]  /*06e0*/  IMAD.MOV.U32 R26, RZ, RZ, R14 ;  /* 0x000000ffff1a7224 */ /* 0x000fe200078e000e */
[----:B------:R-:W-:Y:S07]  /*06f0*/  BRA `(.L_x_1) ;  /* 0x0000000400307947 */ /* 0x000fee0003800000 */
.L_x_2:
[----:B-----5:R-:W-:Y:S01]  /*0700*/  IADD3 R8, PT, PT, R8, 0x1, RZ ;  /* 0x0000000108087810 */ /* 0x020fe20007ffe0ff */
[----:B------:R-:W-:Y:S03]  /*0710*/  BSSY.RECONVERGENT B1, `(.L_x_6) ;  /* 0x000000c000017945 */ /* 0x000fe60003800200 */
[C---:B------:R-:W-:Y:S01]  /*0720*/  ISETP.NE.AND P0, PT, R8.reuse, RZ, PT ;  /* 0x000000ff0800720c */ /* 0x040fe20003f05270 */
[----:B------:R-:W-:-:S12]  /*0730*/  IMAD.WIDE.U32 R6, R8, -0x2daee0ad, RZ ;  /* 0xd2511f5308067825 */ /* 0x000fd800078e00ff */
[----:B------:R-:W-:Y:S05]  /*0740*/  @P0 BRA `(.L_x_7) ;  /* 0x0000000000200947 */ /* 0x000fea0003800000 */
[----:B------:R-:W-:-:S05]  /*0750*/  VIADD R9, R9, 0x1 ;  /* 0x0000000109097836 */ /* 0x000fca0000000000 */
[----:B------:R-:W-:-:S13]  /*0760*/  ISETP.NE.AND P0, PT, R9, RZ, PT ;  /* 0x000000ff0900720c */ /* 0x000fda0003f05270 */
[----:B------:R-:W-:Y:S01]  /*0770*/  @!P0 VIADD R10, R10, 0x1 ;  /* 0x000000010a0a8836 */ /* 0x000fe20000000000 */
[----:B------:R-:W-:Y:S01]  /*0780*/  @!P0 IADD3 R2, PT, PT, R11, 0x1, RZ ;  /* 0x000000010b028810 */ /* 0x000fe20007ffe0ff */
[----:B------:R-:W-:-:S03]  /*0790*/  @!P0 IMAD.MOV.U32 R9, RZ, RZ, RZ ;  /* 0x000000ffff098224 */ /* 0x000fc600078e00ff */
[----:B------:R-:W-:-:S13]  /*07a0*/  ISETP.NE.AND P1, PT, R10, RZ, !P0 ;  /* 0x000000ff0a00720c */ /* 0x000fda0004725270 */
[----:B------:R-:W-:-:S05]  /*07b0*/  @P1 IMAD.MOV R2, RZ, RZ, R11 ;  /* 0x000000ffff021224 */ /* 0x000fca00078e020b */
[----:B------:R-:W-:-:S07]  /*07c0*/  @!P0 MOV R11, R2 ;  /* 0x00000002000b8202 */ /* 0x000fce0000000f00 */
.L_x_7:
[----:B------:R-:W-:Y:S05]  /*07d0*/  BSYNC.RECONVERGENT B1 ;  /* 0x0000000000017941 */ /* 0x000fea0003800200 */
.L_x_6:
[----:B------:R-:W-:Y:S01]  /*07e0*/  IMAD.WIDE.U32 R12, R10, -0x326172a9, RZ ;  /* 0xcd9e8d570a0c7825 */ /* 0x000fe200078e00ff */
[----:B------:R-:W-:Y:S02]  /*07f0*/  LOP3.LUT R2, R11, R21, R7, 0x96, !PT ;  /* 0x000000150b027212 */ /* 0x000fe400078e9607 */
[----:B------:R-:W-:Y:S01]  /*0800*/  IADD3 R23, PT, PT, R21, -0x695add53, RZ ;  /* 0x96a522ad15177810 */ /* 0x000fe20007ffe0ff */
[----:B------:R-:W-:Y:S01]  /*0810*/  VIADD R7, R20, 0x9e3779b9 ;  /* 0x9e3779b914077836 */ /* 0x000fe20000000000 */
[----:B------:R-:W-:Y:S01]  /*0820*/  LOP3.LUT R4, R9, R20, R13, 0x96, !PT ;  /* 0x0000001409047212 */ /* 0x000fe200078e960d */
[----:B------:R-:W-:-:S04]  /*0830*/  IMAD.WIDE.U32 R2, R2, -0x326172a9, RZ ;  /* 0xcd9e8d5702027825 */ /* 0x000fc800078e00ff */
[----:B------:R-:W-:Y:S01]  /*0840*/  IMAD.WIDE.U32 R4, R4, -0x2daee0ad, RZ ;  /* 0xd2511f5304047825 */ /* 0x000fe200078e00ff */
[----:B------:R-:W-:-:S03]  /*0850*/  LOP3.LUT R7, R7, R12, R3, 0x96, !PT ;  /* 0x0000000c07077212 */ /* 0x000fc600078e9603 */
[----:B------:R-:W-:Y:S02]  /*0860*/  VIADD R13, R21, 0xbb67ae85 ;  /* 0xbb67ae85150d7836 */ /* 0x000fe40000000000 */
[----:B------:R-:W-:-:S03]  /*0870*/  VIADD R3, R20, 0x3c6ef372 ;  /* 0x3c6ef37214037836 */ /* 0x000fc60000000000 */
[----:B------:R-:W-:Y:S01]  /*0880*/  LOP3.LUT R13, R13, R6, R5, 0x96, !PT ;  /* 0x000000060d0d7212 */ /* 0x000fe200078e9605 */
[----:B------:R-:W-:Y:S01]  /*0890*/  IMAD.WIDE.U32 R6, R7, -0x2daee0ad, RZ ;  /* 0xd2511f5307067825 */ /* 0x000fe200078e00ff */
[----:B------:R-:W-:-:S03]  /*08a0*/  IADD3 R5, PT, PT, R21, 0x76cf5d0a, RZ ;  /* 0x76cf5d0a15057810 */ /* 0x000fc60007ffe0ff */
[----:B------:R-:W-:Y:S01]  /*08b0*/  IMAD.WIDE.U32 R12, R13, -0x326172a9, RZ ;  /* 0xcd9e8d570d0c7825 */ /* 0x000fe200078e00ff */
[----:B------:R-:W-:-:S03]  /*08c0*/  LOP3.LUT R5, R7, R4, R5, 0x96, !PT ;  /* 0x0000000407057212 */ /* 0x000fc600078e9605 */
[----:B------:R-:W-:Y:S01]  /*08d0*/  VIADD R7, R20, 0xdaa66d2b ;  /* 0xdaa66d2b14077836 */ /* 0x000fe20000000000 */
[----:B------:R-:W-:Y:S01]  /*08e0*/  LOP3.LUT R4, R13, R2, R3, 0x96, !PT ;  /* 0x000000020d047212 */ /* 0x000fe200078e9603 */
[----:B------:R-:W-:Y:S01]  /*08f0*/  IMAD.WIDE.U32 R2, R5, -0x326172a9, RZ ;  /* 0xcd9e8d5705027825 */ /* 0x000fe200078e00ff */
[----:B------:R-:W-:-:S03]  /*0900*/  IADD3 R13, PT, PT, R21, 0x32370b8f, RZ ;  /* 0x32370b8f150d7810 */ /* 0x000fc60007ffe0ff */
        /* <DEDUP_REMOVED lines=29> */
[----:B------:R-:W-:Y:S02]  /*0ae0*/  IADD3 R5, PT, PT, R21, -0x24c28bd8, RZ ;  /* 0xdb3d742815057810 */ /* 0x000fe40007ffe0ff */
[----:B------:R-:W-:Y:S01]  /*0af0*/  MOV R6, R15 ;  /* 0x0000000f00067202 */ /* 0x000fe20000000f00 */
[----:B------:R-:W-:Y:S01]  /*0b00*/  IMAD.WIDE.U32 R12, R13, -0x326172a9, RZ ;  /* 0xcd9e8d570d0c7825 */ /* 0x000fe200078e00ff */
[----:B------:R-:W-:-:S03]  /*0b10*/  LOP3.LUT R5, R27, R4, R5, 0x96, !PT ;  /* 0x000000041b057212 */ /* 0x000fc600078e9605 */
[----:B------:R-:W-:Y:S01]  /*0b20*/  VIADD R7, R20, 0x8ff34781 ;  /* 0x8ff3478114077836 */ /* 0x000fe20000000000 */
[----:B------:R-:W-:Y:S01]  /*0b30*/  LOP3.LUT R3, R13, R2, R3, 0x96, !PT ;  /* 0x000000020d037212 */ /* 0x000fe200078e9603 */
[----:B------:R-:W-:-:S04]  /*0b40*/  IMAD.WIDE.U32 R4, R5, -0x326172a9, RZ ;  /* 0xcd9e8d5705047825 */ /* 0x000fc800078e00ff */
[----:B------:R-:W-:Y:S01]  /*0b50*/  IMAD.WIDE.U32 R2, R3, -0x2daee0ad, RZ ;  /* 0xd2511f5303027825 */ /* 0x000fe200078e00ff */
[----:B------:R-:W-:-:S03]  /*0b60*/  LOP3.LUT R12, R5, R12, R7, 0x96, !PT ;  /* 0x0000000c050c7212 */ /* 0x000fc600078e9607 */
[----:B------:R-:W-:Y:S01]  /*0b70*/  IMAD.MOV.U32 R13, RZ, RZ, R4 ;  /* 0x000000ffff0d7224 */ /* 0x000fe200078e0004 */
[----:B------:R-:W-:Y:S01]  /*0b80*/  LOP3.LUT R26, R3, R26, R23, 0x96, !PT ;  /* 0x0000001a031a7212 */ /* 0x000fe200078e9617 */
[----:B------:R-:W-:Y:S02]  /*0b90*/  IMAD.MOV.U32 R27, RZ, RZ, R2 ;  /* 0x000000ffff1b7224 */ /* 0x000fe400078e0002 */
[----:B------:R-:W-:Y:S02]  /*0ba0*/  IMAD.MOV.U32 R2, RZ, RZ, R14 ;  /* 0x000000ffff027224 */ /* 0x000fe400078e000e */
[----:B------:R-:W-:-:S07]  /*0bb0*/  IMAD.MOV.U32 R4, RZ, RZ, RZ ;  /* 0x000000ffff047224 */ /* 0x000fce00078e00ff */
.L_x_1:
[----:B------:R-:W-:Y:S05]  /*0bc0*/  BSYNC.RECONVERGENT B0 ;  /* 0x0000000000007941 */ /* 0x000fea0003800200 */
.L_x_0:
[----:B------:R-:W-:Y:S01]  /*0bd0*/  HFMA2 R3, -RZ, RZ, 0.1171875, 0 ;  /* 0x2f800000ff037431 */ /* 0x000fe200000001ff */
[----:B------:R-:W-:Y:S01]  /*0be0*/  I2FP.F32.U32 R2, R2 ;  /* 0x0000000200027245 */ /* 0x000fe20000201000 */
[----:B------:R-:W-:Y:S01]  /*0bf0*/  BSSY.RECONVERGENT B0, `(.L_x_8) ;  /* 0x000002c000007945 */ /* 0x000fe20003800200 */
[----:B------:R-:W-:-:S03]  /*0c00*/  MOV R14, 0x3e055027 ;  /* 0x3e055027000e7802 */ /* 0x000fc60000000f00 */
[----:B------:R-:W-:-:S05]  /*0c10*/  FFMA R2, R2, R3, 1.1641532182693481445e-10 ;  /* 0x2f00000002027423 */ /* 0x000fca0000000003 */
[----:B------:R-:W-:-:S13]  /*0c20*/  FSETP.GEU.AND P0, PT, R2, 1.175494350822287508e-38, PT ;  /* 0x008000000200780b */ /* 0x000fda0003f0e000 */
[----:B------:R-:W-:-:S04]  /*0c30*/  @!P0 FMUL R2, R2, 8388608 ;  /* 0x4b00000002028820 */ /* 0x000fc80000400000 */
[----:B------:R-:W-:-:S05]  /*0c40*/  VIADD R3, R2, 0xc0d55555 ;  /* 0xc0d5555502037836 */ /* 0x000fca0000000000 */
[----:B------:R-:W-:-:S05]  /*0c50*/  LOP3.LUT R5, R3, 0xff800000, RZ, 0xc0, !PT ;  /* 0xff80000003057812 */ /* 0x000fca00078ec0ff */
[----:B------:R-:W-:-:S04]  /*0c60*/  IMAD.IADD R3, R2, 0x1, -R5 ;  /* 0x0000000102037824 */ /* 0x000fc800078e0a05 */
[----:B------:R-:W-:Y:S01]  /*0c70*/  FADD R7, R3, -1 ;  /* 0xbf80000003077421 */ /* 0x000fe20000000000 */
[----:B------:R-:W-:Y:S02]  /*0c80*/  FSEL R3, RZ, -23, P0 ;  /* 0xc1b80000ff037808 */ /* 0x000fe40000000000 */
[----:B------:R-:W-:Y:S01]  /*0c90*/  ISETP.GT.U32.AND P0, PT, R2, 0x7f7fffff, PT ;  /* 0x7f7fffff0200780c */ /* 0x000fe20003f04070 */
[----:B------:R-:W-:-:S04]  /*0ca0*/  FFMA R14, R7, -R14, 0.14084610342979431152 ;  /* 0x3e1039f6070e7423 */ /* 0x000fc8000000080e */
[----:B------:R-:W-:-:S04]  /*0cb0*/  FFMA R14, R7, R14, -0.12148627638816833496 ;  /* 0xbdf8cdcc070e7423 */ /* 0x000fc8000000000e */
[----:B------:R-:W-:-:S04]  /*0cc0*/  FFMA R14, R7, R14, 0.13980610668659210205 ;  /* 0x3e0f2955070e7423 */ /* 0x000fc8000000000e */
[----:B------:R-:W-:-:S04]  /*0cd0*/  FFMA R14, R7, R14, -0.16684235632419586182 ;  /* 0xbe2ad8b9070e7423 */ /* 0x000fc8000000000e */
[----:B------:R-:W-:-:S04]  /*0ce0*/  FFMA R14, R7, R14, 0.20012299716472625732 ;  /* 0x3e4ced0b070e7423 */ /* 0x000fc8000000000e */
[----:B------:R-:W-:-:S04]  /*0cf0*/  FFMA R14, R7, R14, -0.24999669194221496582 ;  /* 0xbe7fff22070e7423 */ /* 0x000fc8000000000e */
[----:B------:R-:W-:-:S04]  /*0d00*/  FFMA R14, R7, R14, 0.33333182334899902344 ;  /* 0x3eaaaa78070e7423 */ /* 0x000fc8000000000e */
[C---:B------:R-:W-:Y:S01]  /*0d10*/  FFMA R22, R7.reuse, R14, -0.5 ;  /* 0xbf00000007167423 */ /* 0x040fe2000000000e */
[----:B------:R-:W-:Y:S01]  /*0d20*/  I2FP.F32.S32 R14, R5 ;  /* 0x00000005000e7245 */ /* 0x000fe20000201400 */
[----:B------:R-:W-:Y:S02]  /*0d30*/  IMAD.MOV.U32 R5, RZ, RZ, 0x7f800000 ;  /* 0x7f800000ff057424 */ /* 0x000fe400078e00ff */
[C---:B------:R-:W-:Y:S02]  /*0d40*/  FMUL R22, R7.reuse, R22 ;  /* 0x0000001607167220 */ /* 0x040fe40000400000 */
[----:B------:R-:W-:Y:S01]  /*0d50*/  FFMA R3, R14, 1.1920928955078125e-07, R3 ;  /* 0x340000000e037823 */ /* 0x000fe20000000003 */
[----:B------:R-:W-:Y:S01]  /*0d60*/  I2FP.F32.U32 R14, R6 ;  /* 0x00000006000e7245 */ /* 0x000fe20000201000 */
[----:B------:R-:W-:-:S04]  /*0d70*/  FFMA R22, R7, R22, R7 ;  /* 0x0000001607167223 */ /* 0x000fc80000000007 */
[----:B------:R-:W-:Y:S01]  /*0d80*/  FFMA R3, R3, 0.69314718246459960938, R22 ;  /* 0x3f31721803037823 */ /* 0x000fe20000000016 */
[C---:B------:R-:W-:Y:S01]  /*0d90*/  @P0 FFMA R3, R2.reuse, R5, +INF ;  /* 0x7f80000002030423 */ /* 0x040fe20000000005 */
[----:B------:R-:W-:-:S03]  /*0da0*/  FSETP.NEU.AND P0, PT, R2, RZ, PT ;  /* 0x000000ff0200720b */ /* 0x000fc60003f0d000 */
[----:B------:R-:W-:-:S05]  /*0db0*/  FMUL R3, R3, -2 ;  /* 0xc000000003037820 */ /* 0x000fca0000400000 */
[----:B------:R-:W-:-:S04]  /*0dc0*/  FSEL R2, R3, +INF , P0 ;  /* 0x7f80000003027808 */ /* 0x000fc80000000000 */
[----:B------:R0:W1:Y:S01]  /*0dd0*/  MUFU.RSQ R5, R2 ;  /* 0x0000000200057308 */ /* 0x0000620000001400 */
[----:B------:R-:W-:-:S05]  /*0de0*/  VIADD R3, R2, 0xf3000000 ;  /* 0xf300000002037836 */ /* 0x000fca0000000000 */
[----:B------:R-:W-:Y:S01]  /*0df0*/  ISETP.GT.U32.AND P0, PT, R3, 0x727fffff, PT ;  /* 0x727fffff0300780c */ /* 0x000fe20003f04070 */
[----:B------:R-:W-:-:S05]  /*0e00*/  HFMA2 R3, -RZ, RZ, 0.1495361328125, 0.0004794597625732421875 ;  /* 0x30c90fdbff037431 */ /* 0x000fca00000001ff */
[----:B------:R-:W-:-:S07]  /*0e10*/  FFMA R14, R14, R3, 7.314590599882819788e-10 ;  /* 0x30490fdb0e0e7423 */ /* 0x000fce0000000003 */
[----:B01----:R-:W-:Y:S05]  /*0e20*/  @!P0 BRA `(.L_x_9) ;  /* 0x0000000000108947 */ /* 0x003fea0003800000 */
[----:B------:R-:W-:-:S07]  /*0e30*/  MOV R28, 0xe50 ;  /* 0x00000e50001c7802 */ /* 0x000fce0000000f00 */
[----:B-----5:R-:W-:Y:S05]  /*0e40*/  CALL.REL.NOINC `($__internal_0_$__cuda_sm20_sqrt_rn_f32_slowpath) ;  /* 0x0000006800307944 */ /* 0x020fea0003c00000 */
[----:B------:R-:W-:Y:S01]  /*0e50*/  IMAD.MOV.U32 R3, RZ, RZ, R7 ;  /* 0x000000ffff037224 */ /* 0x000fe200078e0007 */
[----:B------:R-:W-:Y:S06]  /*0e60*/  BRA `(.L_x_10) ;  /* 0x0000000000107947 */ /* 0x000fec0003800000 */
.L_x_9:
[----:B------:R-:W-:Y:S01]  /*0e70*/  FMUL.FTZ R3, R2, R5 ;  /* 0x0000000502037220 */ /* 0x000fe20000410000 */
[----:B------:R-:W-:-:S03]  /*0e80*/  FMUL.FTZ R5, R5, 0.5 ;  /* 0x3f00000005057820 */ /* 0x000fc60000410000 */
[----:B------:R-:W-:-:S04]  /*0e90*/  FFMA R2, -R3, R3, R2 ;  /* 0x0000000303027223 */ /* 0x000fc80000000102 */
[----:B------:R-:W-:-:S07]  /*0ea0*/  FFMA R3, R2, R5, R3 ;  /* 0x0000000502037223 */ /* 0x000fce0000000003 */
.L_x_10:
[----:B------:R-:W-:Y:S05]  /*0eb0*/  BSYNC.RECONVERGENT B0 ;  /* 0x0000000000007941 */ /* 0x000fea0003800200 */
.L_x_8:
[----:B-----5:R0:W-:Y:S01]  /*0ec0*/  STG.E.128 desc[UR36][R16.64], R8 ;  /* 0x0000000810007986 */ /* 0x0201e2000c101d24 */
[----:B------:R-:W-:Y:S01]  /*0ed0*/  ISETP.NE.AND P0, PT, R4, 0x1, PT ;  /* 0x000000010400780c */ /* 0x000fe20003f05270 */
[----:B------:R-:W-:Y:S01]  /*0ee0*/  BSSY.RECONVERGENT B0, `(.L_x_11) ;  /* 0x00000aa000007945 */ /* 0x000fe20003800200 */
[----:B------:R-:W-:Y:S01]  /*0ef0*/  IMAD.MOV.U32 R6, RZ, RZ, 0x3 ;  /* 0x00000003ff067424 */ /* 0x000fe200078e00ff */
[----:B------:R0:W-:Y:S01]  /*0f00*/  STG.E.64 desc[UR36][R16.64+0x10], R12 ;  /* 0x0000100c10007986 */ /* 0x0001e2000c101b24 */
[----:B------:R-:W-:Y:S01]  /*0f10*/  MOV R2, R26 ;  /* 0x0000001a00027202 */ /* 0x000fe20000000f00 */
[----:B------:R-:W-:Y:S02]  /*0f20*/  IMAD.MOV.U32 R5, RZ, RZ, R13 ;  /* 0x000000ffff057224 */ /* 0x000fe400078e000d */
[----:B------:R0:W-:Y:S06]  /*0f30*/  STG.E desc[UR36][R16.64+0x18], R26 ;  /* 0x0000181a10007986 */ /* 0x0001ec000c101924 */
[----:B------:R-:W-:Y:S05]  /*0f40*/  @!P0 BRA `(.L_x_12) ;  /* 0x00000008008c8947 */ /* 0x000fea0003800000 */
[----:B------:R-:W-:-:S13]  /*0f50*/  ISETP.NE.AND P0, PT, R4, 0x2, PT ;  /* 0x000000020400780c */ /* 0x000fda0003f05270 */
[----:B------:R-:W-:Y:S05]  /*0f60*/  @!P0 BRA `(.L_x_13) ;  /* 0x0000000400508947 */ /* 0x000fea0003800000 */
[----:B------:R-:W-:-:S13]  /*0f70*/  ISETP.NE.AND P0, PT, R4, 0x3, PT ;  /* 0x000000030400780c */ /* 0x000fda0003f05270 */
[----:B------:R-:W-:Y:S05]  /*0f80*/  @P0 BRA `(.L_x_14) ;  /* 0x0000000400340947 */ /* 0x000fea0003800000 */
[----:B0-----:R-:W-:Y:S01]  /*0f90*/  VIADD R8, R8, 0x1 ;  /* 0x0000000108087836 */ /* 0x001fe20000000000 */
        /* <DEDUP_REMOVED lines=12> */
.L_x_16:
[----:B------:R-:W-:Y:S05]  /*1060*/  BSYNC.RECONVERGENT B1 ;  /* 0x0000000000017941 */ /* 0x000fea0003800200 */
.L_x_15:
        /* <DEDUP_REMOVED lines=8> */
[----:B------:R-:W-:Y:S02]  /*10f0*/  IADD3 R5, PT, PT, R20, 0x3c6ef372, RZ ;  /* 0x3c6ef37214057810 */ /* 0x000fe40007ffe0ff */
        /* <DEDUP_REMOVED lines=23> */
[----:B------:R-:W-:Y:S01]  /*1270*/  VIADD R5, R20, 0xb54cda56 ;  /* 0xb54cda5614057836 */ /* 0x000fe20000000000 */
[----:B------:R-:W-:Y:S01]  /*1280*/  LOP3.LUT R15, R7, R12, R15, 0x96, !PT ;  /* 0x0000000c070f7212 */ /* 0x000fe200078e960f */
[----:B------:R-:W-:-:S04]  /*1290*/  IMAD.WIDE.U32 R12, R13, -0x2daee0ad, RZ ;  /* 0xd2511f530d0c7825 */ /* 0x000fc800078e00ff */
[----:B------:R-:W-:Y:S02]  /*12a0*/  VIADD R7, R21, 0x646e171e ;  /* 0x646e171e15077836 */ /* 0x000fe40000000000 */
[----:B------:R-:W-:-:S03]  /*12b0*/  IMAD.WIDE.U32 R22, R15, -0x326172a9, RZ ;  /* 0xcd9e8d570f167825 */ /* 0x000fc600078e00ff */
[----:B------:R-:W-:Y:S01]  /*12c0*/  LOP3.LUT R7, R13, R6, R7, 0x96, !PT ;  /* 0x000000060d077212 */ /* 0x000fe200078e9607 */
[----:B------:R-:W-:Y:S01]  /*12d0*/  VIADD R15, R21, 0x1fd5c5a3 ;  /* 0x1fd5c5a3150f7836 */ /* 0x000fe20000000000 */
[----:B------:R-:W-:Y:S02]  /*12e0*/  LOP3.LUT R6, R23, R4, R5, 0x96, !PT ;  /* 0x0000000417067212 */ /* 0x000fe400078e9605 */
        /* <DEDUP_REMOVED lines=15> */
[----:B------:R-:W-:Y:S02]  /*13e0*/  LOP3.LUT R2, R7, R22, R13, 0x96, !PT ;  /* 0x0000001607027212 */ /* 0x000fe400078e960d */
[----:B------:R-:W-:Y:S01]  /*13f0*/  MOV R13, R6 ;  /* 0x00000006000d7202 */ /* 0x000fe20000000f00 */
[----:B------:R-:W-:Y:S01]  /*1400*/  HFMA2 R6, -RZ, RZ, 0, 5.9604644775390625e-08 ;  /* 0x00000001ff067431 */ /* 0x000fe200000001ff */
[----:B------:R-:W-:Y:S01]  /*1410*/  LOP3.LUT R26, R5, R12, R15, 0x96, !PT ;  /* 0x0000000c051a7212 */ /* 0x000fe200078e960f */
[----:B------:R-:W-:Y:S02]  /*1420*/  IMAD.MOV.U32 R5, RZ, RZ, R27 ;  /* 0x000000ffff057224 */ /* 0x000fe400078e001b */
[----:B------:R-:W-:Y:S02]  /*1430*/  IMAD.MOV.U32 R27, RZ, RZ, R4 ;  /* 0x000000ffff1b7224 */ /* 0x000fe400078e0004 */
[----:B------:R-:W-:Y:S01]  /*1440*/  IMAD.MOV.U32 R12, RZ, RZ, R2 ;  /* 0x000000ffff0c7224 */ /* 0x000fe200078e0002 */
[----:B------:R-:W-:Y:S06]  /*1450*/  BRA `(.L_x_12) ;  /* 0x0000000400487947 */ /* 0x000fec0003800000 */
.L_x_14:
[C---:B------:R-:W-:Y:S01]  /*1460*/  ISETP.NE.AND P0, PT, R4.reuse, RZ, PT ;  /* 0x000000ff0400720c */ /* 0x040fe20003f05270 */
[----:B------:R-:W-:Y:S01]  /*1470*/  VIADD R6, R4, 0x2 ;  /* 0x0000000204067836 */ /* 0x000fe20000000000 */
[-C--:B------:R-:W-:Y:S02]  /*1480*/  MOV R5, R12.reuse ;  /* 0x0000000c00057202 */ /* 0x080fe40000000f00 */
[----:B------:R-:W-:Y:S01]  /*1490*/  SEL R2, R13, R12, !P0 ;  /* 0x0000000c0d027207 */ /* 0x000fe20004000000 */
[----:B------:R-:W-:Y:S08]  /*14a0*/  BRA `(.L_x_12) ;  /* 0x0000000400347947 */ /* 0x000ff00003800000 */
.L_x_13:
[----:B0-----:R-:W-:Y:S01]  /*14b0*/  VIADD R8, R8, 0x1 ;  /* 0x0000000108087836 */ /* 0x001fe20000000000 */
[----:B------:R-:W-:Y:S03]  /*14c0*/  BSSY.RECONVERGENT B1, `(.L_x_17) ;  /* 0x000000c000017945 */ /* 0x000fe60003800200 */
[C---:B------:R-:W-:Y:S01]  /*14d0*/  IMAD.WIDE.U32 R12, R8.reuse, -0x2daee0ad, RZ ;  /* 0xd2511f53080c7825 */ /* 0x040fe200078e00ff */
[----:B------:R-:W-:-:S13]  /*14e0*/  ISETP.NE.AND P0, PT, R8, RZ, PT ;  /* 0x000000ff0800720c */ /* 0x000fda0003f05270 */
[----:B------:R-:W-:Y:S05]  /*14f0*/  @P0 BRA `(.L_x_18) ;  /* 0x0000000000200947 */ /* 0x000fea0003800000 */
[----:B------:R-:W-:-:S05]  /*1500*/  VIADD R9, R9, 0x1 ;  /* 0x0000000109097836 */ /* 0x000fca0000000000 */
[----:B------:R-:W-:-:S13]  /*1510*/  ISETP.NE.AND P0, PT, R9, RZ, PT ;  /* 0x000000ff0900720c */ /* 0x000fda0003f05270 */
[----:B------:R-:W-:Y:S01]  /*1520*/  @!P0 IADD3 R10, PT, PT, R10, 0x1, RZ ;  /* 0x000000010a0a8810 */ /* 0x000fe20007ffe0ff */
[----:B------:R-:W-:Y:S01]  /*1530*/  @!P0 VIADD R2, R11, 0x1 ;  /* 0x000000010b028836 */ /* 0x000fe20000000000 */
[----:B------:R-:W-:Y:S02]  /*1540*/  @!P0 MOV R9, RZ ;  /* 0x000000ff00098202 */ /* 0x000fe40000000f00 */
[----:B------:R-:W-:-:S13]  /*1550*/  ISETP.NE.AND P1, PT, R10, RZ, !P0 ;  /* 0x000000ff0a00720c */ /* 0x000fda0004725270 */
[----:B------:R-:W-:-:S04]  /*1560*/  @P1 IMAD.MOV R2, RZ, RZ, R11 ;  /* 0x000000ffff021224 */ /* 0x000fc800078e020b */
[----:B------:R-:W-:-:S07]  /*1570*/  @!P0 IMAD.MOV.U32 R11, RZ, RZ, R2 ;  /* 0x000000ffff0b8224 */ /* 0x000fce00078e0002 */
.L_x_18:
[----:B------:R-:W-:Y:S05]  /*1580*/  BSYNC.RECONVERGENT B1 ;  /* 0x0000000000017941 */ /* 0x000fea0003800200 */
.L_x_17:
[----:B------:R-:W-:Y:S01]  /*1590*/  IMAD.WIDE.U32 R22, R10, -0x326172a9, RZ ;  /* 0xcd9e8d570a167825 */ /* 0x000fe200078e00ff */
[----:B------:R-:W-:Y:S02]  /*15a0*/  LOP3.LUT R4, R11, R21, R13, 0x96, !PT ;  /* 0x000000150b047212 */ /* 0x000fe400078e960d */
[----:B------:R-:W-:Y:S01]  /*15b0*/  IADD3 R15, PT, PT, R21, -0x4498517b, RZ ;  /* 0xbb67ae85150f7810 */ /* 0x000fe20007ffe0ff */
[----:B------:R-:W-:Y:S01]  /*15c0*/  VIADD R13, R20, 0x9e3779b9 ;  /* 0x9e3779b9140d7836 */ /* 0x000fe20000000000 */
[----:B------:R-:W-:Y:S01]  /*15d0*/  LOP3.LUT R6, R9, R20, R23, 0x96, !PT ;  /* 0x0000001409067212 */ /* 0x000fe200078e9617 */
[----:B------:R-:W-:Y:S01]  /*15e0*/  IMAD.WIDE.U32 R4, R4, -0x326172a9, RZ ;  /* 0xcd9e8d5704047825 */ /* 0x000fe200078e00ff */
[----:B------:R-:W-:-:S03]  /*15f0*/  MOV R2, R27 ;  /* 0x0000001b00027202 */ /* 0x000fc60000000f00 */
        /* <DEDUP_REMOVED lines=10> */
[----:B------:R-:W-:Y:S01]  /*16a0*/  IADD3 R13, PT, PT, R20, -0x255992d5, RZ ;  /* 0xdaa66d2b140d7810 */ /* 0x000fe20007ffe0ff */
        /* <DEDUP_REMOVED lines=18> */
[----:B------:R-:W-:-:S03]  /*17d0*/  IADD3 R7, PT, PT, R21, 0x646e171e, RZ ;  /* 0x646e171e15077810 */ /* 0x000fc60007ffe0ff */
[----:B------:R-:W-:Y:S01]  /*17e0*/  IMAD.WIDE.U32 R22, R15, -0x326172a9, RZ ;  /* 0xcd9e8d570f167825 */ /* 0x000fe200078e00ff */
[----:B------:R-:W-:Y:S02]  /*17f0*/  LOP3.LUT R7, R13, R6, R7, 0x96, !PT ;  /* 0x000000060d077212 */ /* 0x000fe400078e9607 */
[----:B------:R-:W-:Y:S01]  /*1800*/  IADD3 R15, PT, PT, R21, 0x1fd5c5a3, RZ ;  /* 0x1fd5c5a3150f7810 */ /* 0x000fe20007ffe0ff */
        /* <DEDUP_REMOVED lines=8> */
[----:B------:R-:W-:-:S04]  /*1890*/  IMAD.WIDE.U32 R12, R12, -0x326172a9, RZ ;  /* 0xcd9e8d570c0c7825 */ /* 0x000fc800078e00ff */
[----:B------:R-:W-:Y:S01]  /*18a0*/  VIADD R7, R21, 0xdb3d7428 ;  /* 0xdb3d742815077836 */ /* 0x000fe20000000000 */
[----:B------:R-:W-:Y:S01]  /*18b0*/  LOP3.LUT R5, R13, R4, R5, 0x96, !PT ;  /* 0x000000040d057212 */ /* 0x000fe200078e9605 */
[----:B------:R-:W-:Y:S01]  /*18c0*/  VIADD R15, R21, 0x96a522ad ;  /* 0x96a522ad150f7836 */ /* 0x000fe20000000000 */
[----:B------:R-:W-:Y:S02]  /*18d0*/  IADD3 R13, PT, PT, R20, -0x700cb87f, RZ ;  /* 0x8ff34781140d7810 */ /* 0x000fe40007ffe0ff */
[----:B------:R-:W-:Y:S01]  /*18e0*/  LOP3.LUT R7, R23, R6, R7, 0x96, !PT ;  /* 0x0000000617077212 */ /* 0x000fe200078e9607 */
[----:B------:R-:W-:-:S04]  /*18f0*/  IMAD.WIDE.U32 R4, R5, -0x2daee0ad, RZ ;  /* 0xd2511f5305047825 */ /* 0x000fc800078e00ff */
[----:B------:R-:W-:Y:S01]  /*1900*/  IMAD.WIDE.U32 R6, R7, -0x326172a9, RZ ;  /* 0xcd9e8d5707067825 */ /* 0x000fe200078e00ff */
[----:B------:R-:W-:-:S03]  /*1910*/  LOP3.LUT R15, R5, R22, R15, 0x96, !PT ;  /* 0x00000016050f7212 */ /* 0x000fc600078e960f */
[----:B------:R-:W-:Y:S01]  /*1920*/  IMAD.MOV.U32 R5, RZ, RZ, R26 ;  /* 0x000000ffff057224 */ /* 0x000fe200078e001a */
[----:B------:R-:W-:Y:S01]  /*1930*/  LOP3.LUT R12, R7, R12, R13, 0x96, !PT ;  /* 0x0000000c070c7212 */ /* 0x000fe200078e960d */
[----:B------:R-:W-:Y:S02]  /*1940*/  IMAD.MOV.U32 R13, RZ, RZ, R6 ;  /* 0x000000ffff0d7224 */ /* 0x000fe400078e0006 */
[----:B------:R-:W-:Y:S02]  /*1950*/  HFMA2 R6, -RZ, RZ, 0, 0 ;  /* 0x00000000ff067431 */ /* 0x000fe400000001ff */
[----:B------:R-:W-:Y:S02]  /*1960*/  IMAD.MOV.U32 R27, RZ, RZ, R4 ;  /* 0x000000ffff1b7224 */ /* 0x000fe400078e0004 */
[----:B------:R-:W-:-:S07]  /*1970*/  IMAD.MOV.U32 R26, RZ, RZ, R15 ;  /* 0x000000ffff1a7224 */ /* 0x000fce00078e000f */
.L_x_12:
[----:B------:R-:W-:Y:S05]  /*1980*/  BSYNC.RECONVERGENT B0 ;  /* 0x0000000000007941 */ /* 0x000fea0003800200 */
.L_x_11:
[----:B------:R-:W-:Y:S01]  /*1990*/  I2FP.F32.U32 R4, R5 ;  /* 0x0000000500047245 */ /* 0x000fe20000201000 */
[----:B------:R-:W-:Y:S01]  /*19a0*/  IMAD.MOV.U32 R5, RZ, RZ, 0x2f800000 ;  /* 0x2f800000ff057424 */ /* 0x000fe200078e00ff */
[----:B------:R-:W-:Y:S01]  /*19b0*/  BSSY.RECONVERGENT B0, `(.L_x_19) ;  /* 0x000002d000007945 */ /* 0x000fe20003800200 */
[----:B------:R-:W-:Y:S02]  /*19c0*/  IMAD.MOV.U32 R22, RZ, RZ, 0x3e055027 ;  /* 0x3e055027ff167424 */ /* 0x000fe400078e00ff */
[----:B------:R-:W-:-:S05]  /*19d0*/  FFMA R4, R4, R5, 1.1641532182693481445e-10 ;  /* 0x2f00000004047423 */ /* 0x000fca0000000005 */
[----:B------:R-:W-:-:S13]  /*19e0*/  FSETP.GEU.AND P0, PT, R4, 1.175494350822287508e-38, PT ;  /* 0x008000000400780b */ /* 0x000fda0003f0e000 */
[----:B------:R-:W-:-:S05]  /*19f0*/  @!P0 FMUL R4, R4, 8388608 ;  /* 0x4b00000004048820 */ /* 0x000fca0000400000 */
[----:B------:R-:W-:-:S04]  /*1a00*/  IADD3 R5, PT, PT, R4, -0x3f2aaaab, RZ ;  /* 0xc0d5555504057810 */ /* 0x000fc80007ffe0ff */
        /* <DEDUP_REMOVED lines=13> */
[----:B------:R-:W-:Y:S02]  /*1ae0*/  I2FP.F32.S32 R22, R7 ;  /* 0x0000000700167245 */ /* 0x000fe40000201400 */
[----:B------:R-:W-:Y:S01]  /*1af0*/  MOV R7, 0x7f800000 ;  /* 0x7f80000000077802 */ /* 0x000fe20000000f00 */
[C---:B------:R-:W-:Y:S02]  /*1b00*/  FMUL R24, R15.reuse, R24 ;  /* 0x000000180f187220 */ /* 0x040fe40000400000 */
[----:B------:R-:W-:Y:S02]  /*1b10*/  FFMA R5, R22, 1.1920928955078125e-07, R5 ;  /* 0x3400000016057823 */ /* 0x000fe40000000005 */
[----:B------:R-:W-:-:S04]  /*1b20*/  FFMA R24, R15, R24, R15 ;  /* 0x000000180f187223 */ /* 0x000fc8000000000f */
[----:B------:R-:W-:Y:S01]  /*1b30*/  FFMA R5, R5, 0.69314718246459960938, R24 ;  /* 0x3f31721805057823 */ /* 0x000fe20000000018 */
[C---:B------:R-:W-:Y:S01]  /*1b40*/  @P0 FFMA R5, R4.reuse, R7, +INF ;  /* 0x7f80000004050423 */ /* 0x040fe20000000007 */
[----:B------:R-:W-:Y:S02]  /*1b50*/  FSETP.NEU.AND P0, PT, R4, RZ, PT ;  /* 0x000000ff0400720b */ /* 0x000fe40003f0d000 */
[----:B------:R-:W-:Y:S01]  /*1b60*/  I2FP.F32.U32 R4, R2 ;  /* 0x0000000200047245 */ /* 0x000fe20000201000 */
[----:B------:R-:W-:-:S05]  /*1b70*/  FMUL R5, R5, -2 ;  /* 0xc000000005057820 */ /* 0x000fca0000400000 */
[----:B------:R-:W-:-:S04]  /*1b80*/  FSEL R22, R5, +INF , P0 ;  /* 0x7f80000005167808 */ /* 0x000fc80000000000 */
[----:B------:R1:W2:Y:S01]  /*1b90*/  MUFU.RSQ R7, R22 ;  /* 0x0000001600077308 */ /* 0x0002a20000001400 */
[----:B------:R-:W-:-:S05]  /*1ba0*/  VIADD R5, R22, 0xf3000000 ;  /* 0xf300000016057836 */ /* 0x000fca0000000000 */
[----:B------:R-:W-:Y:S01]  /*1bb0*/  ISETP.GT.U32.AND P0, PT, R5, 0x727fffff, PT ;  /* 0x727fffff0500780c */ /* 0x000fe20003f04070 */
[----:B------:R-:W-:-:S04]  /*1bc0*/  IMAD.MOV.U32 R5, RZ, RZ, 0x30c90fdb ;  /* 0x30c90fdbff057424 */ /* 0x000fc800078e00ff */
[----:B------:R-:W-:-:S08]  /*1bd0*/  FFMA R4, R4, R5, 7.314590599882819788e-10 ;  /* 0x30490fdb04047423 */ /* 0x000fd00000000005 */
[----:B-12---:R-:W-:Y:S05]  /*1be0*/  @!P0 BRA `(.L_x_20) ;  /* 0x0000000000148947 */ /* 0x006fea0003800000 */
[----:B------:R-:W-:Y:S02]  /*1bf0*/  MOV R2, R22 ;  /* 0x0000001600027202 */ /* 0x000fe40000000f00 */
[----:B------:R-:W-:-:S07]  /*1c00*/  MOV R28, 0x1c20 ;  /* 0x00001c20001c7802 */ /* 0x000fce0000000f00 */
[----:B0-----:R-:W-:Y:S05]  /*1c10*/  CALL.REL.NOINC `($__internal_0_$__cuda_sm20_sqrt_rn_f32_slowpath) ;  /* 0x0000005800bc7944 */ /* 0x001fea0003c00000 */
[----:B------:R-:W-:Y:S01]  /*1c20*/  IMAD.MOV.U32 R5, RZ, RZ, R7 ;  /* 0x000000ffff057224 */ /* 0x000fe200078e0007 */
[----:B------:R-:W-:Y:S06]  /*1c30*/  BRA `(.L_x_21) ;  /* 0x0000000000107947 */ /* 0x000fec0003800000 */
.L_x_20:
[----:B------:R-:W-:Y:S01]  /*1c40*/  FMUL.FTZ R5, R22, R7 ;  /* 0x0000000716057220 */ /* 0x000fe20000410000 */
[----:B------:R-:W-:-:S03]  /*1c50*/  FMUL.FTZ R7, R7, 0.5 ;  /* 0x3f00000007077820 */ /* 0x000fc60000410000 */
[----:B------:R-:W-:-:S04]  /*1c60*/  FFMA R2, -R5, R5, R22 ;  /* 0x0000000505027223 */ /* 0x000fc80000000116 */
[----:B------:R-:W-:-:S07]  /*1c70*/  FFMA R5, R2, R7, R5 ;  /* 0x0000000702057223 */ /* 0x000fce0000000005 */
.L_x_21:
[----:B------:R-:W-:Y:S05]  /*1c80*/  BSYNC.RECONVERGENT B0 ;  /* 0x0000000000007941 */ /* 0x000fea0003800200 */
.L_x_19:
[----:B------:R-:W-:Y:S01]  /*1c90*/  ISETP.NE.AND P0, PT, R6, 0x1, PT ;  /* 0x000000010600780c */ /* 0x000fe20003f05270 */
[----:B------:R-:W-:Y:S01]  /*1ca0*/  BSSY.RECONVERGENT B0, `(.L_x_22) ;  /* 0x00000a8000007945 */ /* 0x000fe20003800200 */
[----:B------:R-:W-:Y:S01]  /*1cb0*/  IMAD.MOV.U32 R15, RZ, RZ, 0x3 ;  /* 0x00000003ff0f7424 */ /* 0x000fe200078e00ff */
[----:B------:R-:W-:Y:S01]  /*1cc0*/  MOV R2, R26 ;  /* 0x0000001a00027202 */ /* 0x000fe20000000f00 */
[----:B------:R-:W-:-:S09]  /*1cd0*/  IMAD.MOV.U32 R7, RZ, RZ, R13 ;  /* 0x000000ffff077224 */ /* 0x000fd200078e000d */
        /* <DEDUP_REMOVED lines=18> */
.L_x_27:
[----:B------:R-:W-:Y:S05]  /*1e00*/  BSYNC.RECONVERGENT B1 ;  /* 0x0000000000017941 */ /* 0x000fea0003800200 */
.L_x_26:
        /* <DEDUP_REMOVED lines=36> */
[----:B------:R-:W-:Y:S01]  /*2050*/  IMAD.WIDE.U32 R22, R15, -0x326172a9, RZ ;  /* 0xcd9e8d570f167825 */ /* 0x000fe200078e00ff */
[C---:B------:R-:W-:Y:S02]  /*2060*/  IADD3 R15, PT, PT, R20.reuse, -0xe443238, RZ ;  /* 0xf1bbcdc8140f7810 */ /* 0x040fe40007ffe0ff */
[----:B------:R-:W-:Y:S02]  /*2070*/  LOP3.LUT R25, R13, R24, R25, 0x96, !PT ;  /* 0x000000180d197212 */ /* 0x000fe400078e9619 */
[----:B------:R-:W-:Y:S01]  /*2080*/  LOP3.LUT R7, R23, R6, R7, 0x96, !PT ;  /* 0x0000000617077212 */ /* 0x000fe200078e9607 */
[----:B------:R-:W-:Y:S01]  /*2090*/  VIADD R23, R21, 0xdb3d7428 ;  /* 0xdb3d742815177836 */ /* 0x000fe20000000000 */
[----:B------:R-:W-:Y:S01]  /*20a0*/  IADD3 R13, PT, PT, R20, 0x5384540f, RZ ;  /* 0x5384540f140d7810 */ /* 0x000fe20007ffe0ff */
[----:B------:R-:W-:-:S04]  /*20b0*/  IMAD.WIDE.U32 R24, R25, -0x326172a9, RZ ;  /* 0xcd9e8d5719187825 */ /* 0x000fc800078e00ff */
[----:B------:R-:W-:Y:S01]  /*20c0*/  IMAD.WIDE.U32 R28, R7, -0x2daee0ad, RZ ;  /* 0xd2511f53071c7825 */ /* 0x000fe200078e00ff */
[----:B------:R-:W-:-:S03]  /*20d0*/  LOP3.LUT R6, R25, R22, R13, 0x96, !PT ;  /* 0x0000001619067212 */ /* 0x000fc600078e960d */
[C---:B------:R-:W-:Y:S02]  /*20e0*/  VIADD R7, R21.reuse, 0x1fd5c5a3 ;  /* 0x1fd5c5a315077836 */ /* 0x040fe40000000000 */
[----:B------:R-:W-:-:S03]  /*20f0*/  VIADD R21, R21, 0x96a522ad ;  /* 0x96a522ad15157836 */ /* 0x000fc60000000000 */
[----:B------:R-:W-:Y:S01]  /*2100*/  LOP3.LUT R12, R29, R12, R7, 0x96, !PT ;  /* 0x0000000c1d0c7212 */ /* 0x000fe200078e9607 */
[----:B------:R-:W-:-:S04]  /*2110*/  IMAD.WIDE.U32 R6, R6, -0x2daee0ad, RZ ;  /* 0xd2511f5306067825 */ /* 0x000fc800078e00ff */
[----:B------:R-:W-:Y:S01]  /*2120*/  IMAD.WIDE.U32 R12, R12, -0x326172a9, RZ ;  /* 0xcd9e8d570c0c7825 */ /* 0x000fe200078e00ff */
[----:B------:R-:W-:-:S03]  /*2130*/  LOP3.LUT R23, R7, R28, R23, 0x96, !PT ;  /* 0x0000001c07177212 */ /* 0x000fc600078e9617 */
[----:B------:R-:W-:Y:S01]  /*2140*/  VIADD R7, R20, 0x8ff34781 ;  /* 0x8ff3478114077836 */ /* 0x000fe20000000000 */
[----:B------:R-:W-:Y:S01]  /*2150*/  LOP3.LUT R15, R13, R24, R15, 0x96, !PT ;  /* 0x000000180d0f7212 */ /* 0x000fe200078e960f */
[----:B------:R-:W-:-:S04]  /*2160*/  IMAD.WIDE.U32 R24, R23, -0x326172a9, RZ ;  /* 0xcd9e8d5717187825 */ /* 0x000fc800078e00ff */
[----:B------:R-:W-:Y:S01]  /*2170*/  IMAD.WIDE.U32 R22, R15, -0x2daee0ad, RZ ;  /* 0xd2511f530f167825 */ /* 0x000fe200078e00ff */
[----:B------:R-:W-:-:S03]  /*2180*/  LOP3.LUT R2, R25, R12, R7, 0x96, !PT ;  /* 0x0000000c19027212 */ /* 0x000fc600078e9607 */
[----:B------:R-:W-:Y:S01]  /*2190*/  HFMA2 R15, -RZ, RZ, 0, 5.9604644775390625e-08 ;  /* 0x00000001ff0f7431 */ /* 0x000fe200000001ff */
[----:B------:R-:W-:Y:S01]  /*21a0*/  MOV R13, R24 ;  /* 0x00000018000d7202 */ /* 0x000fe20000000f00 */
[----:B------:R-:W-:Y:S01]  /*21b0*/  IMAD.MOV.U32 R7, RZ, RZ, R27 ;  /* 0x000000ffff077224 */ /* 0x000fe200078e001b */
[----:B------:R-:W-:Y:S01]  /*21c0*/  LOP3.LUT R26, R23, R6, R21, 0x96, !PT ;  /* 0x00000006171a7212 */ /* 0x000fe200078e9615 */
[----:B------:R-:W-:Y:S02]  /*21d0*/  IMAD.MOV.U32 R27, RZ, RZ, R22 ;  /* 0x000000ffff1b7224 */ /* 0x000fe400078e0016 */
[----:B------:R-:W-:Y:S01]  /*21e0*/  IMAD.MOV.U32 R12, RZ, RZ, R2 ;  /* 0x000000ffff0c7224 */ /* 0x000fe200078e0002 */
[----:B------:R-:W-:Y:S06]  /*21f0*/  BRA `(.L_x_23) ;  /* 0x0000000400487947 */ /* 0x000fec0003800000 */
.L_x_25:
[C---:B------:R-:W-:Y:S01]  /*2200*/  ISETP.NE.AND P0, PT, R6.reuse, RZ, PT ;  /* 0x000000ff0600720c */ /* 0x040fe20003f05270 */
[----:B------:R-:W-:Y:S01]  /*2210*/  VIADD R15, R6, 0x2 ;  /* 0x00000002060f7836 */ /* 0x000fe20000000000 */
[-C--:B------:R-:W-:Y:S02]  /*2220*/  MOV R7, R12.reuse ;  /* 0x0000000c00077202 */ /* 0x080fe40000000f00 */
[----:B------:R-:W-:Y:S01]  /*2230*/  SEL R2, R13, R12, !P0 ;  /* 0x0000000c0d027207 */ /* 0x000fe20004000000 */
[----:B------:R-:W-:Y:S08]  /*2240*/  BRA `(.L_x_23) ;  /* 0x0000000400347947 */ /* 0x000ff00003800000 */
.L_x_24:
        /* <DEDUP_REMOVED lines=13> */
.L_x_29:
[----:B------:R-:W-:Y:S05]  /*2320*/  BSYNC.RECONVERGENT B1 ;  /* 0x0000000000017941 */ /* 0x000fea0003800200 */
.L_x_28:
        /* <DEDUP_REMOVED lines=42> */
[----:B------:R-:W-:Y:S01]  /*25d0*/  IMAD.WIDE.U32 R28, R7, -0x2daee0ad, RZ ;  /* 0xd2511f53071c7825 */ /* 0x000fe200078e00ff */
[----:B------:R-:W-:Y:S02]  /*25e0*/  IADD3 R7, PT, PT, R21, 0x1fd5c5a3, RZ ;  /* 0x1fd5c5a315077810 */ /* 0x000fe40007ffe0ff */
[----:B------:R-:W-:Y:S01]  /*25f0*/  LOP3.LUT R6, R25, R22, R13, 0x96, !PT ;  /* 0x0000001619067212 */ /* 0x000fe200078e960d */
[----:B------:R-:W-:Y:S01]  /*2600*/  VIADD R15, R20, 0xf1bbcdc8 ;  /* 0xf1bbcdc8140f7836 */ /* 0x000fe20000000000 */
[----:B------:R-:W-:Y:S01]  /*2610*/  LOP3.LUT R12, R29, R12, R7, 0x96, !PT ;  /* 0x0000000c1d0c7212 */ /* 0x000fe200078e9607 */
[----:B------:R-:W-:Y:S02]  /*2620*/  VIADD R23, R21, 0xdb3d7428 ;  /* 0xdb3d742815177836 */ /* 0x000fe40000000000 */
[----:B------:R-:W-:-:S04]  /*2630*/  IMAD.WIDE.U32 R6, R6, -0x2daee0ad, RZ ;  /* 0xd2511f5306067825 */ /* 0x000fc800078e00ff */
[----:B------:R-:W-:Y:S01]  /*2640*/  IMAD.WIDE.U32 R12, R12, -0x326172a9, RZ ;  /* 0xcd9e8d570c0c7825 */ /* 0x000fe200078e00ff */
[----:B------:R-:W-:Y:S02]  /*2650*/  LOP3.LUT R23, R7, R28, R23, 0x96, !PT ;  /* 0x0000001c07177212 */ /* 0x000fe400078e9617 */
[----:B------:R-:W-:Y:S01]  /*2660*/  IADD3 R7, PT, PT, R20, -0x700cb87f, RZ ;  /* 0x8ff3478114077810 */ /* 0x000fe20007ffe0ff */
[----:B------:R-:W-:Y:S01]  /*2670*/  VIADD R21, R21, 0x96a522ad ;  /* 0x96a522ad15157836 */ /* 0x000fe20000000000 */
[----:B------:R-:W-:Y:S01]  /*2680*/  LOP3.LUT R24, R13, R24, R15, 0x96, !PT ;  /* 0x000000180d187212 */ /* 0x000fe200078e960f */
[----:B------:R-:W-:-:S04]  /*2690*/  IMAD.WIDE.U32 R22, R23, -0x326172a9, RZ ;  /* 0xcd9e8d5717167825 */ /* 0x000fc800078e00ff */
[----:B------:R-:W-:Y:S02]  /*26a0*/  HFMA2 R15, -RZ, RZ, 0, 0 ;  /* 0x00000000ff0f7431 */ /* 0x000fe400000001ff */
[----:B------:R-:W-:Y:S01]  /*26b0*/  IMAD.WIDE.U32 R24, R24, -0x2daee0ad, RZ ;  /* 0xd2511f5318187825 */ /* 0x000fe200078e00ff */
[----:B------:R-:W-:-:S03]  /*26c0*/  LOP3.LUT R12, R23, R12, R7, 0x96, !PT ;  /* 0x0000000c170c7212 */ /* 0x000fc600078e9607 */
[----:B------:R-:W-:Y:S01]  /*26d0*/  IMAD.MOV.U32 R7, RZ, RZ, R26 ;  /* 0x000000ffff077224 */ /* 0x000fe200078e001a */
[----:B------:R-:W-:Y:S01]  /*26e0*/  LOP3.LUT R21, R25, R6, R21, 0x96, !PT ;  /* 0x0000000619157212 */ /* 0x000fe200078e9615 */
[----:B------:R-:W-:Y:S02]  /*26f0*/  IMAD.MOV.U32 R13, RZ, RZ, R22 ;  /* 0x000000ffff0d7224 */ /* 0x000fe400078e0016 */
[----:B------:R-:W-:Y:S02]  /*2700*/  IMAD.MOV.U32 R27, RZ, RZ, R24 ;  /* 0x000000ffff1b7224 */ /* 0x000fe400078e0018 */
[----:B------:R-:W-:-:S07]  /*2710*/  IMAD.MOV.U32 R26, RZ, RZ, R21 ;  /* 0x000000ffff1a7224 */ /* 0x000fce00078e0015 */
.L_x_23:
[----:B------:R-:W-:Y:S05]  /*2720*/  BSYNC.RECONVERGENT B0 ;  /* 0x0000000000007941 */ /* 0x000fea0003800200 */
.L_x_22:
        /* <DEDUP_REMOVED lines=8> */
[----:B------:R-:W-:-:S04]  /*27b0*/  LOP3.LUT R21, R7, 0xff800000, RZ, 0xc0, !PT ;  /* 0xff80000007157812 */ /* 0x000fc800078ec0ff */
[----:B------:R-:W-:Y:S01]  /*27c0*/  I2FP.F32.S32 R20, R21 ;  /* 0x0000001500147245 */ /* 0x000fe20000201400 */
[----:B------:R-:W-:Y:S01]  /*27d0*/  IMAD.IADD R7, R6, 0x1, -R21 ;  /* 0x0000000106077824 */ /* 0x000fe200078e0a15 */
[----:B------:R-:W-:-:S03]  /*27e0*/  MOV R21, 0x7f800000 ;  /* 0x7f80000000157802 */ /* 0x000fc60000000f00 */
[----:B------:R-:W-:-:S04]  /*27f0*/  FADD R22, R7, -1 ;  /* 0xbf80000007167421 */ /* 0x000fc80000000000 */
[----:B------:R-:W-:-:S04]  /*2800*/  FFMA R7, R22, -R23, 0.14084610342979431152 ;  /* 0x3e1039f616077423 */ /* 0x000fc80000000817 */
[----:B------:R-:W-:-:S04]  /*2810*/  FFMA R7, R22, R7, -0.12148627638816833496 ;  /* 0xbdf8cdcc16077423 */ /* 0x000fc80000000007 */
[----:B------:R-:W-:-:S04]  /*2820*/  FFMA R7, R22, R7, 0.13980610668659210205 ;  /* 0x3e0f295516077423 */ /* 0x000fc80000000007 */
[----:B------:R-:W-:-:S04]  /*2830*/  FFMA R7, R22, R7, -0.16684235632419586182 ;  /* 0xbe2ad8b916077423 */ /* 0x000fc80000000007 */
[----:B------:R-:W-:-:S04]  /*2840*/  FFMA R7, R22, R7, 0.20012299716472625732 ;  /* 0x3e4ced0b16077423 */ /* 0x000fc80000000007 */
[----:B------:R-:W-:-:S04]  /*2850*/  FFMA R7, R22, R7, -0.24999669194221496582 ;  /* 0xbe7fff2216077423 */ /* 0x000fc80000000007 */
[----:B------:R-:W-:-:S04]  /*2860*/  FFMA R7, R22, R7, 0.33333182334899902344 ;  /* 0x3eaaaa7816077423 */ /* 0x000fc80000000007 */
[----:B------:R-:W-:Y:S01]  /*2870*/  FFMA R23, R22, R7, -0.5 ;  /* 0xbf00000016177423 */ /* 0x000fe20000000007 */
[----:B------:R-:W-:Y:S02]  /*2880*/  FSEL R7, RZ, -23, P0 ;  /* 0xc1b80000ff077808 */ /* 0x000fe40000000000 */
[----:B------:R-:W-:Y:S01]  /*2890*/  ISETP.GT.U32.AND P0, PT, R6, 0x7f7fffff, PT ;  /* 0x7f7fffff0600780c */ /* 0x000fe20003f04070 */
[----:B------:R-:W-:Y:S02]  /*28a0*/  FMUL R23, R22, R23 ;  /* 0x0000001716177220 */ /* 0x000fe40000400000 */
[----:B------:R-:W-:Y:S02]  /*28b0*/  FFMA R7, R20, 1.1920928955078125e-07, R7 ;  /* 0x3400000014077823 */ /* 0x000fe40000000007 */
[----:B------:R-:W-:-:S04]  /*28c0*/  FFMA R22, R22, R23, R22 ;  /* 0x0000001716167223 */ /* 0x000fc80000000016 */
[----:B------:R-:W-:-:S04]  /*28d0*/  FFMA R7, R7, 0.69314718246459960938, R22 ;  /* 0x3f31721807077823 */ /* 0x000fc80000000016 */
        /* <DEDUP_REMOVED lines=14> */
[----:B------:R-:W-:Y:S05]  /*29c0*/  BRA `(.L_x_32) ;  /* 0x0000000000107947 */ /* 0x000fea0003800000 */
.L_x_31:
[----:B------:R-:W-:Y:S01]  /*29d0*/  FMUL.FTZ R7, R22, R21 ;  /* 0x0000001516077220 */ /* 0x000fe20000410000 */
[----:B------:R-:W-:-:S03]  /*29e0*/  FMUL.FTZ R20, R21, 0.5 ;  /* 0x3f00000015147820 */ /* 0x000fc60000410000 */
[----:B------:R-:W-:-:S04]  /*29f0*/  FFMA R2, -R7, R7, R22 ;  /* 0x0000000707027223 */ /* 0x000fc80000000116 */
[----:B------:R-:W-:-:S07]  /*2a00*/  FFMA R7, R2, R20, R7 ;  /* 0x0000001402077223 */ /* 0x000fce0000000007 */
.L_x_32:
[----:B------:R-:W-:Y:S05]  /*2a10*/  BSYNC.RECONVERGENT B0 ;  /* 0x0000000000007941 */ /* 0x000fea0003800200 */
.L_x_30:
[----:B------:R-:W-:Y:S01]  /*2a20*/  FMUL.RZ R14, R14, 0.15915493667125701904 ;  /* 0x3e22f9830e0e7820 */ /* 0x000fe2000040c000 */
[----:B------:R-:W1:Y:S01]  /*2a30*/  LDCU UR4, c[0x0][0x390] ;  /* 0x00007200ff0477ac */ /* 0x000e620008000800 */
[----:B------:R-:W-:Y:S01]  /*2a40*/  IMAD.MOV.U32 R24, RZ, RZ, R12 ;  /* 0x000000ffff187224 */ /* 0x000fe200078e000c */
[----:B------:R2:W-:Y:S01]  /*2a50*/  STG.E.128 desc[UR36][R16.64], R8 ;  /* 0x0000000810007986 */ /* 0x0005e2000c101d24 */
[----:B------:R-:W3:Y:S01]  /*2a60*/  MUFU.COS R2, R14 ;  /* 0x0000000e00027308 */ /* 0x000ee20000000000 */
[----:B------:R-:W4:Y:S01]  /*2a70*/  LDCU UR5, c[0x0][0x3b0] ;  /* 0x00007600ff0577ac */ /* 0x000f220008000800 */
[----:B------:R-:W-:Y:S01]  /*2a80*/  IMAD.MOV.U32 R25, RZ, RZ, R13 ;  /* 0x000000ffff197224 */ /* 0x000fe200078e000d */
[----:B------:R2:W-:Y:S04]  /*2a90*/  STG.E desc[UR36][R16.64+0x28], R15 ;  /* 0x0000280f10007986 */ /* 0x0005e8000c101924 */
[----:B------:R2:W-:Y:S01]  /*2aa0*/  STG.E.128 desc[UR36][R16.64+0x10], R24 ;  /* 0x0000101810007986 */ /* 0x0005e2000c101d24 */
[----:B---3--:R-:W-:Y:S01]  /*2ab0*/  FMUL R2, R2, R3 ;  /* 0x0000000302027220 */ /* 0x008fe20000400000 */
[----:B------:R-:W-:Y:S04]  /*2ac0*/  BAR.SYNC.DEFER_BLOCKING 0x0 ;  /* 0x0000000000007b1d */ /* 0x000fe80000010000 */
[----:B-1----:R-:W-:-:S04]  /*2ad0*/  FSETP.GEU.AND P0, PT, |R2|, UR4, PT ;  /* 0x0000000402007c0b */ /* 0x002fc8000bf0e200 */
[----:B----4-:R-:W-:-:S13]  /*2ae0*/  ISETP.GE.OR P0, PT, R0, UR5, P0 ;  /* 0x0000000500007c0c */ /* 0x010fda0008706670 */
[----:B--2---:R-:W-:Y:S05]  /*2af0*/  @P0 EXIT ;  /* 0x000000000000094d */ /* 0x004fea0003800000 */
[----:B------:R-:W0:Y:S08]  /*2b00*/  LDC.64 R20, c[0x0][0x398] ;  /* 0x0000e600ff147b82 */ /* 0x000e300000000a00 */
[----:B------:R-:W1:Y:S01]  /*2b10*/  LDC R2, c[0x0][0x388] ;  /* 0x0000e200ff027b82 */ /* 0x000e620000000800 */
[----:B0-----:R-:W-:-:S05]  /*2b20*/  IMAD.WIDE R16, R0, 0x8, R20 ;  /* 0x0000000800107825 */ /* 0x001fca00078e0214 */
[----:B------:R-:W2:Y:S01]  /*2b30*/  LDG.E.64 R32, desc[UR36][R16.64] ;  /* 0x0000002410207981 */ /* 0x000ea2000c1e1b00 */
[----:B-1----:R-:W-:-:S04]  /*2b40*/  IABS R10, R2 ;  /* 0x00000002000a7213 */ /* 0x002fc80000000000 */
[----:B------:R-:W0:Y:S08]  /*2b50*/  I2F.RP R12, R10 ;  /* 0x0000000a000c7306 */ /* 0x000e300000209400 */
[----:B------:R-:W1:Y:S08]  /*2b60*/  MUFU.SIN R8, R14 ;  /* 0x0000000e00087308 */ /* 0x000e700000000400 */
[----:B0-----:R-:W0:Y:S01]  /*2b70*/  MUFU.RCP R12, R12 ;  /* 0x0000000c000c7308 */ /* 0x001e220000001000 */
[----:B------:R-:W-:Y:S01]  /*2b80*/  I2FP.F32.S32 R11, R2 ;  /* 0x00000002000b7245 */ /* 0x000fe20000201400 */
[----:B-1----:R-:W-:Y:S01]  /*2b90*/  FMUL R8, R8, R3 ;  /* 0x0000000308087220 */ /* 0x002fe20000400000 */
[----:B0-----:R-:W-:-:S03]  /*2ba0*/  IADD3 R9, PT, PT, R12, 0xffffffe, RZ ;  /* 0x0ffffffe0c097810 */ /* 0x001fc60007ffe0ff */
[----:B------:R-:W-:-:S03]  /*2bb0*/  FMUL R8, |R8|, R11 ;  /* 0x0000000b08087220 */ /* 0x000fc60000400200 */
[----:B------:R-:W0:Y:S01]  /*2bc0*/  F2I.FTZ.U32.TRUNC.NTZ R9, R9 ;  /* 0x0000000900097305 */ /* 0x000e22000021f000 */
[----:B--2---:R-:W2:Y:S07]  /*2bd0*/  LD.E R27, desc[UR36][R32.64] ;  /* 0x00000024201b7980 */ /* 0x004eae000c101900 */
[----:B------:R1:W3:Y:S01]  /*2be0*/  F2I.TRUNC.NTZ R3, R8 ;  /* 0x0000000800037305 */ /* 0x0002e2000020f100 */
[----:B0-----:R-:W-:Y:S01]  /*2bf0*/  IMAD.MOV R11, RZ, RZ, -R9 ;  /* 0x000000ffff0b7224 */ /* 0x001fe200078e0a09 */
[----:B------:R-:W-:Y:S01]  /*2c00*/  ISETP.NE.AND P1, PT, R2, RZ, PT ;  /* 0x000000ff0200720c */ /* 0x000fe20003f25270 */
[----:B------:R-:W-:Y:S02]  /*2c10*/  BSSY.RECONVERGENT B0, `(.L_x_33) ;  /* 0x0000051000007945 */ /* 0x000fe40003800200 */
[----:B------:R-:W-:-:S02]  /*2c20*/  IMAD R11, R11, R10, RZ ;  /* 0x0000000a0b0b7224 */ /* 0x000fc400078e02ff */
[----:B-1----:R-:W-:-:S04]  /*2c30*/  IMAD.MOV.U32 R8, RZ, RZ, RZ ;  /* 0x000000ffff087224 */ /* 0x002fc800078e00ff */
[----:B------:R-:W-:Y:S01]  /*2c40*/  IMAD.HI.U32 R11, R9, R11, R8 ;  /* 0x0000000b090b7227 */ /* 0x000fe200078e0008 */
[----:B---3--:R-:W-:Y:S02]  /*2c50*/  IABS R15, R3 ;  /* 0x00000003000f7213 */ /* 0x008fe40000000000 */
[----:B------:R-:W-:-:S03]  /*2c60*/  ISETP.GE.AND P2, PT, R3, RZ, PT ;  /* 0x000000ff0300720c */ /* 0x000fc60003f46270 */
[----:B------:R-:W-:-:S05]  /*2c70*/  IMAD.HI.U32 R11, R11, R15, RZ ;  /* 0x0000000f0b0b7227 */ /* 0x000fca00078e00ff */
[----:B------:R-:W-:-:S05]  /*2c80*/  IADD3 R11, PT, PT, -R11, RZ, RZ ;  /* 0x000000ff0b0b7210 */ /* 0x000fca0007ffe1ff */
[----:B------:R-:W-:-:S05]  /*2c90*/  IMAD R15, R10, R11, R15 ;  /* 0x0000000b0a0f7224 */ /* 0x000fca00078e020f */
[----:B------:R-:W-:-:S13]  /*2ca0*/  ISETP.GT.U32.AND P0, PT, R10, R15, PT ;  /* 0x0000000f0a00720c */ /* 0x000fda0003f04070 */
[----:B------:R-:W-:-:S05]  /*2cb0*/  @!P0 IMAD.IADD R15, R15, 0x1, -R10 ;  /* 0x000000010f0f8824 */ /* 0x000fca00078e0a0a */
[----:B------:R-:W-:-:S13]  /*2cc0*/  ISETP.GT.U32.AND P0, PT, R10, R15, PT ;  /* 0x0000000f0a00720c */ /* 0x000fda0003f04070 */
[----:B------:R-:W-:-:S05]  /*2cd0*/  @!P0 IMAD.IADD R15, R15, 0x1, -R10 ;  /* 0x000000010f0f8824 */ /* 0x000fca00078e0a0a */
[----:B------:R-:W-:Y:S02]  /*2ce0*/  @!P2 IADD3 R15, PT, PT, -R15, RZ, RZ ;  /* 0x000000ff0f0fa210 */ /* 0x000fe40007ffe1ff */
[----:B------:R-:W-:Y:S01]  /*2cf0*/  @!P1 LOP3.LUT R15, RZ, R2, RZ, 0x33, !PT ;  /* 0x00000002ff0f9212 */ /* 0x000fe200078e33ff */
[----:B--2---:R-:W-:-:S04]  /*2d00*/  FMUL R22, R27, 5 ;  /* 0x40a000001b167820 */ /* 0x004fc80000400000 */
[C---:B------:R-:W-:Y:S01]  /*2d10*/  FMUL R11, R22.reuse, 0.63661974668502807617 ;  /* 0x3f22f983160b7820 */ /* 0x040fe20000400000 */
[----:B------:R-:W-:-:S05]  /*2d20*/  FSETP.GE.AND P0, PT, |R22|, 105615, PT ;  /* 0x47ce47801600780b */ /* 0x000fca0003f06200 */
[----:B------:R-:W0:Y:S02]  /*2d30*/  F2I.NTZ R11, R11 ;  /* 0x0000000b000b7305 */ /* 0x000e240000203100 */
[----:B0-----:R-:W-:Y:S01]  /*2d40*/  I2FP.F32.S32 R3, R11 ;  /* 0x0000000b00037245 */ /* 0x001fe20000201400 */
[----:B------:R-:W-:-:S04]  /*2d50*/  IMAD.MOV.U32 R25, RZ, RZ, R11 ;  /* 0x000000ffff197224 */ /* 0x000fc800078e000b */
[----:B------:R-:W-:-:S04]  /*2d60*/  FFMA R8, R3, -1.5707962512969970703, R22 ;  /* 0xbfc90fda03087823 */ /* 0x000fc80000000016 */
[----:B------:R-:W-:-:S04]  /*2d70*/  FFMA R8, R3, -7.5497894158615963534e-08, R8 ;  /* 0xb3a2216803087823 */ /* 0x000fc80000000008 */
[----:B------:R-:W-:-:S04]  /*2d80*/  FFMA R24, R3, -5.3903029534742383927e-15, R8 ;  /* 0xa7c234c503187823 */ /* 0x000fc80000000008 */
[----:B------:R-:W-:Y:S01]  /*2d90*/  IMAD.MOV.U32 R2, RZ, RZ, R24 ;  /* 0x000000ffff027224 */ /* 0x000fe200078e0018 */
[----:B------:R-:W-:Y:S06]  /*2da0*/  @!P0 BRA `(.L_x_34) ;  /* 0x0000000000dc8947 */ /* 0x000fec0003800000 */
[----:B------:R-:W-:-:S13]  /*2db0*/  FSETP.NEU.AND P1, PT, |R22|, +INF , PT ;  /* 0x7f8000001600780b */ /* 0x000fda0003f2d200 */
[----:B------:R-:W-:Y:S01]  /*2dc0*/  @!P1 FMUL R2, RZ, R22 ;  /* 0x00000016ff029220 */ /* 0x000fe20000400000 */
[----:B------:R-:W-:Y:S01]  /*2dd0*/  @!P1 MOV R11, RZ ;  /* 0x000000ff000b9202 */ /* 0x000fe20000000f00 */
[----:B------:R-:W-:Y:S06]  /*2de0*/  @!P1 BRA `(.L_x_34) ;  /* 0x0000000000cc9947 */ /* 0x000fec0003800000 */
[----:B------:R-:W-:Y:S01]  /*2df0*/  IMAD.SHL.U32 R3, R22, 0x100, RZ ;  /* 0x0000010016037824 */ /* 0x000fe200078e00ff */
[----:B------:R-:W-:Y:S01]  /*2e00*/  MOV R2, R1 ;  /* 0x0000000100027202 */ /* 0x000fe20000000f00 */
[----:B------:R-:W-:Y:S01]  /*2e10*/  IMAD.MOV.U32 R10, RZ, RZ, RZ ;  /* 0x000000ffff0a7224 */ /* 0x000fe200078e00ff */
[----:B------:R-:W0:Y:S02]  /*2e20*/  LDCU.64 UR6, c[0x4][0x50] ;  /* 0x01000a00ff0677ac */ /* 0x000e240008000a00 */
[----:B------:R-:W-:Y:S01]  /*2e30*/  LOP3.LUT R3, R3, 0x80000000, RZ, 0xfc, !PT ;  /* 0x8000000003037812 */ /* 0x000fe200078efcff */
[----:B------:R-:W-:Y:S01]  /*2e40*/  UMOV UR5, URZ ;  /* 0x000000ff00057c82 */ /* 0x000fe20008000000 */
[----:B------:R-:W-:-:S05]  /*2e50*/  UMOV UR4, URZ ;  /* 0x000000ff00047c82 */ /* 0x000fca0008000000 */
.L_x_35:
[----:B0-----:R-:W-:Y:S02]  /*2e60*/  IMAD.U32 R8, RZ, RZ, UR6 ;  /* 0x00000006ff087e24 */ /* 0x001fe4000f8e00ff */
[----:B------:R-:W-:-:S05]  /*2e70*/  IMAD.U32 R9, RZ, RZ, UR7 ;  /* 0x00000007ff097e24 */ /* 0x000fca000f8e00ff */
[----:B------:R-:W2:Y:S01]  /*2e80*/  LDG.E.CONSTANT R8, desc[UR36][R8.64] ;  /* 0x0000002408087981 */ /* 0x000ea2000c1e9900 */
[----:B------:R-:W-:Y:S02]  /*2e90*/  UIADD3 UR6, UP0, UPT, UR6, 0x4, URZ ;  /* 0x0000000406067890 */ /* 0x000fe4000ff1e0ff */
[----:B------:R-:W-:Y:S02]  /*2ea0*/  UIADD3 UR4, UPT, UPT, UR4, 0x1, URZ ;  /* 0x0000000104047890 */ /* 0x000fe4000fffe0ff */
[----:B------:R-:W-:Y:S02]  /*2eb0*/  UIADD3.X UR7, UPT, UPT, URZ, UR7, URZ, UP0, !UPT ;  /* 0x00000007ff077290 */ /* 0x000fe400087fe4ff */
[----:B------:R-:W-:Y:S01]  /*2ec0*/  UISETP.NE.AND UP0, UPT, UR4, 0x6, UPT ;  /* 0x000000060400788c */ /* 0x000fe2000bf05270 */
[----:B--2---:R-:W-:-:S03]  /*2ed0*/  IMAD.WIDE.U32 R12, R8, R3, RZ ;  /* 0x00000003080c7225 */ /* 0x004fc600078e00ff */
[----:B------:R-:W-:-:S04]  /*2ee0*/  IADD3 R11, P1, PT, R12, R10, RZ ;  /* 0x0000000a0c0b7210 */ /* 0x000fc80007f3e0ff */
[----:B------:R-:W-:Y:S01]  /*2ef0*/  IADD3.X R10, PT, PT, R13, UR5, RZ, P1, !PT ;  /* 0x000000050d0a7c10 */ /* 0x000fe20008ffe4ff */
[----:B------:R0:W-:Y:S02]  /*2f00*/  STL [R2], R11 ;  /* 0x0000000b02007387 */ /* 0x0001e40000100800 */
[----:B0-----:R-:W-:Y:S01]  /*2f10*/  IADD3 R2, PT, PT, R2, 0x4, RZ ;  /* 0x0000000402027810 */ /* 0x001fe20007ffe0ff */
[----:B------:R-:W-:Y:S06]  /*2f20*/  BRA.U UP0, `(.L_x_35) ;  /* 0xfffffffd00cc7547 */ /* 0x000fec000b83ffff */
[----:B------:R-:W-:Y:S01]  /*2f30*/  SHF.R.U32.HI R11, RZ, 0x17, R22 ;  /* 0x00000017ff0b7819 */ /* 0x000fe20000011616 */
[----:B------:R0:W-:Y:S03]  /*2f40*/  STL [R1+0x18], R10 ;  /* 0x0000180a01007387 */ /* 0x0001e60000100800 */
[C---:B------:R-:W-:Y:S02]  /*2f50*/  LOP3.LUT R2, R11.reuse, 0xe0, RZ, 0xc0, !PT ;  /* 0x000000e00b027812 */ /* 0x040fe400078ec0ff */
[----:B------:R-:W-:-:S03]  /*2f60*/  LOP3.LUT P1, RZ, R11, 0x1f, RZ, 0xc0, !PT ;  /* 0x0000001f0bff7812 */ /* 0x000fc6000782c0ff */
[----:B------:R-:W-:-:S05]  /*2f70*/  VIADD R2, R2, 0xffffff80 ;  /* 0xffffff8002027836 */ /* 0x000fca0000000000 */
[----:B------:R-:W-:-:S05]  /*2f80*/  SHF.R.U32.HI R2, RZ, 0x5, R2 ;  /* 0x00000005ff027819 */ /* 0x000fca0000011602 */
[----:B------:R-:W-:-:S05]  /*2f90*/  IMAD R12, R2, -0x4, R1 ;  /* 0xfffffffc020c7824 */ /* 0x000fca00078e0201 */
[----:B------:R-:W2:Y:S04]  /*2fa0*/  LDL R9, [R12+0x18] ;  /* 0x000018000c097983 */ /* 0x000ea80000100800 */
[----:B------:R-:W2:Y:S04]  /*2fb0*/  LDL R3, [R12+0x14] ;  /* 0x000014000c037983 */ /* 0x000ea80000100800 */
[----:B------:R-:W3:Y:S01]  /*2fc0*/  @P1 LDL R8, [R12+0x10] ;  /* 0x000010000c081983 */ /* 0x000ee20000100800 */
[----:B------:R-:W-:Y:S01]  /*2fd0*/  LOP3.LUT R2, R11, 0x1f, RZ, 0xc0, !PT ;  /* 0x0000001f0b027812 */ /* 0x000fe200078ec0ff */
[----:B------:R-:W-:Y:S01]  /*2fe0*/  UMOV UR4, 0x54442d19 ;  /* 0x54442d1900047882 */ /* 0x000fe20000000000 */
[----:B------:R-:W-:-:S02]  /*2ff0*/  UMOV UR5, 0x3bf921fb ;  /* 0x3bf921fb00057882 */ /* 0x000fc40000000000 */
[-C--:B--2---:R-:W-:Y:S02]  /*3000*/  @P1 SHF.L.W.U32.HI R9, R3, R2.reuse, R9 ;  /* 0x0000000203091219 */ /* 0x084fe40000010e09 */
[----:B---3--:R-:W-:Y:S02]  /*3010*/  @P1 SHF.L.W.U32.HI R3, R8, R2, R3 ;  /* 0x0000000208031219 */ /* 0x008fe40000010e03 */
[----:B------:R-:W-:Y:S02]  /*3020*/  ISETP.GE.AND P1, PT, R22, RZ, PT ;  /* 0x000000ff1600720c */ /* 0x000fe40003f26270 */
[C---:B------:R-:W-:Y:S01]  /*3030*/  SHF.L.W.U32.HI R11, R3.reuse, 0x2, R9 ;  /* 0x00000002030b7819 */ /* 0x040fe20000010e09 */
[----:B------:R-:W-:-:S03]  /*3040*/  IMAD.SHL.U32 R3, R3, 0x4, RZ ;  /* 0x0000000403037824 */ /* 0x000fc600078e00ff */
[----:B------:R-:W-:-:S04]  /*3050*/  SHF.R.S32.HI R8, RZ, 0x1f, R11 ;  /* 0x0000001fff087819 */ /* 0x000fc8000001140b */
[C---:B------:R-:W-:Y:S02]  /*3060*/  LOP3.LUT R2, R8.reuse, R3, RZ, 0x3c, !PT ;  /* 0x0000000308027212 */ /* 0x040fe400078e3cff */
[----:B------:R-:W-:Y:S02]  /*3070*/  LOP3.LUT R3, R8, R11, RZ, 0x3c, !PT ;  /* 0x0000000b08037212 */ /* 0x000fe400078e3cff */
[----:B------:R-:W-:Y:S02]  /*3080*/  SHF.R.U32.HI R8, RZ, 0x1e, R9 ;  /* 0x0000001eff087819 */ /* 0x000fe40000011609 */
[C---:B------:R-:W-:Y:S02]  /*3090*/  LOP3.LUT R9, R11.reuse, R22, RZ, 0x3c, !PT ;  /* 0x000000160b097212 */ /* 0x040fe400078e3cff */
[----:B------:R-:W1:Y:S01]  /*30a0*/  I2F.F64.S64 R2, R2 ;  /* 0x0000000200027312 */ /* 0x000e620000301c00 */
[----:B------:R-:W-:Y:S02]  /*30b0*/  LEA.HI R11, R11, R8, RZ, 0x1 ;  /* 0x000000080b0b7211 */ /* 0x000fe400078f08ff */
[----:B------:R-:W-:-:S02]  /*30c0*/  ISETP.GE.AND P2, PT, R9, RZ, PT ;  /* 0x000000ff0900720c */ /* 0x000fc40003f46270 */
[----:B------:R-:W-:-:S05]  /*30d0*/  IADD3 R8, PT, PT, -R11, RZ, RZ ;  /* 0x000000ff0b087210 */ /* 0x000fca0007ffe1ff */
[----:B------:R-:W-:Y:S01]  /*30e0*/  @!P1 IMAD.MOV.U32 R11, RZ, RZ, R8 ;  /* 0x000000ffff0b9224 */ /* 0x000fe200078e0008 */
[----:B-1----:R-:W-:-:S10]  /*30f0*/  DMUL R12, R2, UR4 ;  /* 0x00000004020c7c28 */ /* 0x002fd40008000000 */
[----:B------:R-:W1:Y:S02]  /*3100*/  F2F.F32.F64 R12, R12 ;  /* 0x0000000c000c7310 */ /* 0x000e640000301000 */
[----:B01----:R-:W-:-:S07]  /*3110*/  FSEL R2, -R12, R12, !P2 ;  /* 0x0000000c0c027208 */ /* 0x003fce0005000100 */
.L_x_34:
[----:B------:R-:W-:Y:S05]  /*3120*/  BSYNC.RECONVERGENT B0 ;  /* 0x0000000000007941 */ /* 0x000fea0003800200 */
.L_x_33:
[----:B------:R-:W-:Y:S01]  /*3130*/  FMUL R14, R27, 4 ;  /* 0x408000001b0e7820 */ /* 0x000fe20000400000 */
[----:B------:R-:W-:Y:S02]  /*3140*/  IMAD.MOV.U32 R8, RZ, RZ, 0x37cbac00 ;  /* 0x37cbac00ff087424 */ /* 0x000fe400078e00ff */
[----:B------:R-:W-:Y:S01]  /*3150*/  FMUL R3, R2, R2 ;  /* 0x0000000202037220 */ /* 0x000fe20000400000 */
[----:B------:R-:W-:Y:S01]  /*3160*/  LOP3.LUT R10, R11, 0x1, RZ, 0xc0, !PT ;  /* 0x000000010b0a7812 */ /* 0x000fe200078ec0ff */
[----:B------:R-:W-:Y:S01]  /*3170*/  FMUL R29, R14, 0.63661974668502807617 ;  /* 0x3f22f9830e1d7820 */ /* 0x000fe20000400000 */
[----:B------:R-:W-:Y:S01]  /*3180*/  MOV R23, 0x3d2aaabb ;  /* 0x3d2aaabb00177802 */ /* 0x000fe20000000f00 */
[----:B------:R-:W-:Y:S01]  /*3190*/  FFMA R9, R3, R8, -0.0013887860113754868507 ;  /* 0xbab607ed03097423 */ /* 0x000fe20000000008 */
[----:B------:R-:W-:Y:S01]  /*31a0*/  ISETP.NE.U32.AND P1, PT, R10, 0x1, PT ;  /* 0x000000010a00780c */ /* 0x000fe20003f25070 */
[----:B------:R-:W-:Y:S01]  /*31b0*/  IMAD.MOV.U32 R30, RZ, RZ, 0x3effffff ;  /* 0x3effffffff1e7424 */ /* 0x000fe200078e00ff */
[----:B------:R-:W-:Y:S01]  /*31c0*/  LOP3.LUT P2, RZ, R11, 0x2, RZ, 0xc0, !PT ;  /* 0x000000020bff7812 */ /* 0x000fe2000784c0ff */
[----:B------:R-:W0:Y:S01]  /*31d0*/  F2I.NTZ R29, R29 ;  /* 0x0000001d001d7305 */ /* 0x000e220000203100 */
[----:B------:R-:W-:Y:S01]  /*31e0*/  FSEL R10, R9, -0.00019574658654164522886, !P1 ;  /* 0xb94d4153090a7808 */ /* 0x000fe20004800000 */
[----:B------:R-:W-:Y:S01]  /*31f0*/  BSSY.RECONVERGENT B0, `(.L_x_36) ;  /* 0x0000049000007945 */ /* 0x000fe20003800200 */
[----:B------:R-:W-:-:S02]  /*3200*/  FSEL R12, R23, 0.0083327032625675201416, !P1 ;  /* 0x3c0885e4170c7808 */ /* 0x000fc40004800000 */
[----:B------:R-:W-:-:S03]  /*3210*/  FSEL R2, R2, 1, P1 ;  /* 0x3f80000002027808 */ /* 0x000fc60000800000 */
[----:B------:R-:W-:Y:S01]  /*3220*/  FFMA R10, R3, R10, R12 ;  /* 0x0000000a030a7223 */ /* 0x000fe2000000000c */
[----:B------:R-:W-:Y:S02]  /*3230*/  FSEL R12, -R30, -0.16666662693023681641, !P1 ;  /* 0xbe2aaaa81e0c7808 */ /* 0x000fe40004800100 */
[----:B------:R-:W-:-:S03]  /*3240*/  FSETP.GE.AND P1, PT, |R14|, 105615, PT ;  /* 0x47ce47800e00780b */ /* 0x000fc60003f26200 */
[C---:B------:R-:W-:Y:S01]  /*3250*/  FFMA R10, R3.reuse, R10, R12 ;  /* 0x0000000a030a7223 */ /* 0x040fe2000000000c */
[----:B0-----:R-:W-:Y:S01]  /*3260*/  I2FP.F32.S32 R9, R29 ;  /* 0x0000001d00097245 */ /* 0x001fe20000201400 */
[----:B------:R-:W-:-:S04]  /*3270*/  FFMA R3, R3, R2, RZ ;  /* 0x0000000203037223 */ /* 0x000fc800000000ff */
[----:B------:R-:W-:Y:S01]  /*3280*/  FFMA R26, R9, -1.5707962512969970703, R14 ;  /* 0xbfc90fda091a7823 */ /* 0x000fe2000000000e */
[----:B------:R-:W-:-:S03]  /*3290*/  FFMA R2, R3, R10, R2 ;  /* 0x0000000a03027223 */ /* 0x000fc60000000002 */
[----:B------:R-:W-:Y:S01]  /*32a0*/  FFMA R26, R9, -7.5497894158615963534e-08, R26 ;  /* 0xb3a22168091a7823 */ /* 0x000fe2000000001a */
[----:B------:R-:W-:-:S03]  /*32b0*/  @P2 FADD R2, RZ, -R2 ;  /* 0x80000002ff022221 */ /* 0x000fc60000000000 */
[----:B------:R-:W-:Y:S01]  /*32c0*/  FFMA R28, R9, -5.3903029534742383927e-15, R26 ;  /* 0xa7c234c5091c7823 */ /* 0x000fe2000000001a */
[----:B------:R-:W-:Y:S01]  /*32d0*/  FFMA R12, R2, 10, R27 ;  /* 0x41200000020c7823 */ /* 0x000fe2000000001b */
[----:B------:R-:W-:-:S03]  /*32e0*/  IMAD.MOV.U32 R26, RZ, RZ, R29 ;  /* 0x000000ffff1a7224 */ /* 0x000fc600078e001d */
[----:B------:R-:W-:Y:S01]  /*32f0*/  MOV R2, R28 ;  /* 0x0000001c00027202 */ /* 0x000fe20000000f00 */
[----:B------:R-:W-:Y:S06]  /*3300*/  @!P1 BRA `(.L_x_37) ;  /* 0x0000000000dc9947 */ /* 0x000fec0003800000 */
[----:B------:R-:W-:-:S13]  /*3310*/  FSETP.NEU.AND P2, PT, |R14|, +INF , PT ;  /* 0x7f8000000e00780b */ /* 0x000fda0003f4d200 */
[----:B------:R-:W-:Y:S01]  /*3320*/  @!P2 FMUL R2, RZ, R14 ;  /* 0x0000000eff02a220 */ /* 0x000fe20000400000 */
[----:B------:R-:W-:Y:S01]  /*3330*/  @!P2 IMAD.MOV.U32 R29, RZ, RZ, RZ ;  /* 0x000000ffff1da224 */ /* 0x000fe200078e00ff */
[----:B------:R-:W-:Y:S06]  /*3340*/  @!P2 BRA `(.L_x_37) ;  /* 0x0000000000cca947 */ /* 0x000fec0003800000 */
[----:B------:R-:W-:Y:S02]  /*3350*/  IMAD.SHL.U32 R2, R14, 0x100, RZ ;  /* 0x000001000e027824 */ /* 0x000fe400078e00ff */
[----:B------:R-:W-:Y:S02]  /*3360*/  HFMA2 R13, -RZ, RZ, 0, 0 ;  /* 0x00000000ff0d7431 */ /* 0x000fe400000001ff */
[----:B------:R-:W-:Y:S01]  /*3370*/  IMAD.MOV.U32 R9, RZ, RZ, R1 ;  /* 0x000000ffff097224 */ /* 0x000fe200078e0001 */
[----:B------:R-:W0:Y:S01]  /*3380*/  LDCU.64 UR6, c[0x4][0x50] ;  /* 0x01000a00ff0677ac */ /* 0x000e220008000a00 */
[----:B------:R-:W-:Y:S01]  /*3390*/  LOP3.LUT R29, R2, 0x80000000, RZ, 0xfc, !PT ;  /* 0x80000000021d7812 */ /* 0x000fe200078efcff */
[----:B------:R-:W-:Y:S01]  /*33a0*/  UMOV UR5, URZ ;  /* 0x000000ff00057c82 */ /* 0x000fe20008000000 */
[----:B------:R-:W-:-:S05]  /*33b0*/  UMOV UR4, URZ ;  /* 0x000000ff00047c82 */ /* 0x000fca0008000000 */
.L_x_38:
[----:B0-----:R-:W-:Y:S01]  /*33c0*/  IMAD.U32 R2, RZ, RZ, UR6 ;  /* 0x00000006ff027e24 */ /* 0x001fe2000f8e00ff */
[----:B------:R-:W-:-:S05]  /*33d0*/  MOV R3, UR7 ;  /* 0x0000000700037c02 */ /* 0x000fca0008000f00 */
        /* <DEDUP_REMOVED lines=9> */
[----:B0-----:R-:W-:Y:S01]  /*3470*/  VIADD R9, R9, 0x4 ;  /* 0x0000000409097836 */ /* 0x001fe20000000000 */
        /* <DEDUP_REMOVED lines=17> */
[C---:B------:R-:W-:Y:S02]  /*3590*/  SHF.L.W.U32.HI R29, R3.reuse, 0x2, R9 ;  /* 0x00000002031d7819 */ /* 0x040fe40000010e09 */
[----:B------:R-:W-:Y:S02]  /*35a0*/  SHF.L.U32 R3, R3, 0x2, RZ ;  /* 0x0000000203037819 */ /* 0x000fe400000006ff */
[----:B------:R-:W-:-:S02]  /*35b0*/  SHF.R.S32.HI R10, RZ, 0x1f, R29 ;  /* 0x0000001fff0a7819 */ /* 0x000fc4000001141d */
[----:B------:R-:W-:Y:S02]  /*35c0*/  SHF.R.U32.HI R34, RZ, 0x1e, R9 ;  /* 0x0000001eff227819 */ /* 0x000fe40000011609 */
[C---:B------:R-:W-:Y:S02]  /*35d0*/  LOP3.LUT R2, R10.reuse, R3, RZ, 0x3c, !PT ;  /* 0x000000030a027212 */ /* 0x040fe400078e3cff */
[----:B------:R-:W-:Y:S02]  /*35e0*/  LOP3.LUT R3, R10, R29, RZ, 0x3c, !PT ;  /* 0x0000001d0a037212 */ /* 0x000fe400078e3cff */
[C---:B------:R-:W-:Y:S02]  /*35f0*/  LOP3.LUT R9, R29.reuse, R14, RZ, 0x3c, !PT ;  /* 0x0000000e1d097212 */ /* 0x040fe400078e3cff */
[----:B------:R-:W-:Y:S02]  /*3600*/  LEA.HI R29, R29, R34, RZ, 0x1 ;  /* 0x000000221d1d7211 */ /* 0x000fe400078f08ff */
[----:B------:R-:W1:Y:S01]  /*3610*/  I2F.F64.S64 R2, R2 ;  /* 0x0000000200027312 */ /* 0x000e620000301c00 */
[----:B------:R-:W-:-:S02]  /*3620*/  ISETP.GE.AND P3, PT, R9, RZ, PT ;  /* 0x000000ff0900720c */ /* 0x000fc40003f66270 */
[----:B------:R-:W-:-:S04]  /*3630*/  IMAD.MOV R9, RZ, RZ, -R29 ;  /* 0x000000ffff097224 */ /* 0x000fc800078e0a1d */
[----:B------:R-:W-:Y:S01]  /*3640*/  @!P2 IMAD.MOV.U32 R29, RZ, RZ, R9 ;  /* 0x000000ffff1da224 */ /* 0x000fe200078e0009 */
[----:B-1----:R-:W-:-:S10]  /*3650*/  DMUL R10, R2, UR4 ;  /* 0x00000004020a7c28 */ /* 0x002fd40008000000 */
[----:B------:R-:W1:Y:S02]  /*3660*/  F2F.F32.F64 R10, R10 ;  /* 0x0000000a000a7310 */ /* 0x000e640000301000 */
[----:B01----:R-:W-:-:S07]  /*3670*/  FSEL R2, -R10, R10, !P3 ;  /* 0x0000000a0a027208 */ /* 0x003fce0005800100 */
.L_x_37:
[----:B------:R-:W-:Y:S05]  /*3680*/  BSYNC.RECONVERGENT B0 ;  /* 0x0000000000007941 */ /* 0x000fea0003800200 */
.L_x_36:
[----:B------:R-:W-:Y:S01]  /*3690*/  FMUL R3, R2, R2 ;  /* 0x0000000202037220 */ /* 0x000fe20000400000 */
[C---:B------:R-:W-:Y:S01]  /*36a0*/  LOP3.LUT R9, R29.reuse, 0x1, RZ, 0xc0, !PT ;  /* 0x000000011d097812 */ /* 0x040fe200078ec0ff */
[----:B------:R-:W-:Y:S01]  /*36b0*/  VIADD R11, R29, 0x1 ;  /* 0x000000011d0b7836 */ /* 0x000fe20000000000 */
[----:B------:R-:W-:Y:S01]  /*36c0*/  BSSY.RECONVERGENT B0, `(.L_x_39) ;  /* 0x0000048000007945 */ /* 0x000fe20003800200 */
[----:B------:R-:W-:Y:S01]  /*36d0*/  FFMA R10, R3, R8, -0.0013887860113754868507 ;  /* 0xbab607ed030a7423 */ /* 0x000fe20000000008 */
[----:B------:R-:W-:Y:S02]  /*36e0*/  ISETP.NE.U32.AND P2, PT, R9, 0x1, PT ;  /* 0x000000010900780c */ /* 0x000fe40003f45070 */
[----:B------:R-:W-:Y:S02]  /*36f0*/  MOV R9, 0x3c0885e4 ;  /* 0x3c0885e400097802 */ /* 0x000fe40000000f00 */
[----:B------:R-:W-:Y:S01]  /*3700*/  FSEL R34, R10, -0.00019574658654164522886, P2 ;  /* 0xb94d41530a227808 */ /* 0x000fe20001000000 */
[----:B------:R-:W-:Y:S01]  /*3710*/  IMAD.MOV.U32 R10, RZ, RZ, 0x3e2aaaa8 ;  /* 0x3e2aaaa8ff0a7424 */ /* 0x000fe200078e00ff */
[----:B------:R-:W-:-:S02]  /*3720*/  FSEL R36, R9, 0.041666727513074874878, !P2 ;  /* 0x3d2aaabb09247808 */ /* 0x000fc40005000000 */
[----:B------:R-:W-:Y:S02]  /*3730*/  LOP3.LUT P3, RZ, R11, 0x2, RZ, 0xc0, !PT ;  /* 0x000000020bff7812 */ /* 0x000fe4000786c0ff */
[----:B------:R-:W-:Y:S01]  /*3740*/  FSEL R11, -R10, -0.4999999701976776123, !P2 ;  /* 0xbeffffff0a0b7808 */ /* 0x000fe20005000100 */
[----:B------:R-:W-:Y:S01]  /*3750*/  FFMA R34, R3, R34, R36 ;  /* 0x0000002203227223 */ /* 0x000fe20000000024 */
[----:B------:R-:W-:-:S03]  /*3760*/  FSEL R2, R2, 1, !P2 ;  /* 0x3f80000002027808 */ /* 0x000fc60005000000 */
[C---:B------:R-:W-:Y:S02]  /*3770*/  FFMA R11, R3.reuse, R34, R11 ;  /* 0x00000022030b7223 */ /* 0x040fe4000000000b */
[----:B------:R-:W-:-:S04]  /*3780*/  FFMA R3, R3, R2, RZ ;  /* 0x0000000203037223 */ /* 0x000fc800000000ff */
[----:B------:R-:W-:-:S04]  /*3790*/  FFMA R11, R3, R11, R2 ;  /* 0x0000000b030b7223 */ /* 0x000fc80000000002 */
[----:B------:R-:W-:-:S04]  /*37a0*/  @P3 FADD R11, RZ, -R11 ;  /* 0x8000000bff0b3221 */ /* 0x000fc80000000000 */
[----:B------:R-:W-:Y:S01]  /*37b0*/  FFMA R11, R11, 7, R12 ;  /* 0x40e000000b0b7823 */ /* 0x000fe2000000000c */
        /* <DEDUP_REMOVED lines=12> */
.L_x_41:
        /* <DEDUP_REMOVED lines=25> */
[----:B------:R-:W-:Y:S01]  /*3a10*/  UMOV UR5, 0x3bf921fb ;  /* 0x3bf921fb00057882 */ /* 0x000fe20000000000 */
[----:B------:R-:W-:-:S02]  /*3a20*/  ISETP.GE.AND P2, PT, R22, RZ, PT ;  /* 0x000000ff1600720c */ /* 0x000fc40003f46270 */
[-C--:B--2---:R-:W-:Y:S02]  /*3a30*/  @P0 SHF.L.W.U32.HI R24, R3, R12.reuse, R24 ;  /* 0x0000000c03180219 */ /* 0x084fe40000010e18 */
[----:B---3--:R-:W-:-:S04]  /*3a40*/  @P0 SHF.L.W.U32.HI R3, R2, R12, R3 ;  /* 0x0000000c02030219 */ /* 0x008fc80000010e03 */
[C-C-:B------:R-:W-:Y:S01]  /*3a50*/  SHF.L.W.U32.HI R25, R3.reuse, 0x2, R24.reuse ;  /* 0x0000000203197819 */ /* 0x140fe20000010e18 */
[----:B------:R-:W-:Y:S01]  /*3a60*/  IMAD.SHL.U32 R3, R3, 0x4, RZ ;  /* 0x0000000403037824 */ /* 0x000fe200078e00ff */
[----:B------:R-:W-:Y:S02]  /*3a70*/  SHF.R.U32.HI R24, RZ, 0x1e, R24 ;  /* 0x0000001eff187819 */ /* 0x000fe40000011618 */
[----:B------:R-:W-:Y:S02]  /*3a80*/  SHF.R.S32.HI R12, RZ, 0x1f, R25 ;  /* 0x0000001fff0c7819 */ /* 0x000fe40000011419 */
[----:B------:R-:W-:Y:S02]  /*3a90*/  LOP3.LUT R22, R25, R22, RZ, 0x3c, !PT ;  /* 0x0000001619167212 */ /* 0x000fe400078e3cff */
[C---:B------:R-:W-:Y:S02]  /*3aa0*/  LOP3.LUT R2, R12.reuse, R3, RZ, 0x3c, !PT ;  /* 0x000000030c027212 */ /* 0x040fe400078e3cff */
[----:B------:R-:W-:-:S02]  /*3ab0*/  LOP3.LUT R3, R12, R25, RZ, 0x3c, !PT ;  /* 0x000000190c037212 */ /* 0x000fc400078e3cff */
[----:B------:R-:W-:Y:S02]  /*3ac0*/  LEA.HI R25, R25, R24, RZ, 0x1 ;  /* 0x0000001819197211 */ /* 0x000fe400078f08ff */
[----:B------:R-:W-:Y:S02]  /*3ad0*/  ISETP.GE.AND P0, PT, R22, RZ, PT ;  /* 0x000000ff1600720c */ /* 0x000fe40003f06270 */
[----:B------:R-:W1:Y:S01]  /*3ae0*/  I2F.F64.S64 R2, R2 ;  /* 0x0000000200027312 */ /* 0x000e620000301c00 */
[----:B------:R-:W-:-:S05]  /*3af0*/  IADD3 R22, PT, PT, -R25, RZ, RZ ;  /* 0x000000ff19167210 */ /* 0x000fca0007ffe1ff */
[----:B------:R-:W-:Y:S01]  /*3b00*/  @!P2 IMAD.MOV.U32 R25, RZ, RZ, R22 ;  /* 0x000000ffff19a224 */ /* 0x000fe200078e0016 */
[----:B-1----:R-:W-:-:S10]  /*3b10*/  DMUL R12, R2, UR4 ;  /* 0x00000004020c7c28 */ /* 0x002fd40008000000 */
[----:B------:R-:W1:Y:S02]  /*3b20*/  F2F.F32.F64 R12, R12 ;  /* 0x0000000c000c7310 */ /* 0x000e640000301000 */
[----:B01----:R-:W-:-:S07]  /*3b30*/  FSEL R24, -R12, R12, !P0 ;  /* 0x0000000c0c187208 */ /* 0x003fce0004000100 */
.L_x_40:
[----:B------:R-:W-:Y:S05]  /*3b40*/  BSYNC.RECONVERGENT B0 ;  /* 0x0000000000007941 */ /* 0x000fea0003800200 */
.L_x_39:
[C---:B------:R-:W-:Y:S01]  /*3b50*/  LOP3.LUT R2, R25.reuse, 0x1, RZ, 0xc0, !PT ;  /* 0x0000000119027812 */ /* 0x040fe200078ec0ff */
[----:B------:R-:W-:Y:S01]  /*3b60*/  FMUL R3, R24, R24 ;  /* 0x0000001818037220 */ /* 0x000fe20000400000 */
[----:B------:R-:W-:Y:S01]  /*3b70*/  LOP3.LUT P2, RZ, R25, 0x2, RZ, 0xc0, !PT ;  /* 0x0000000219ff7812 */ /* 0x000fe2000784c0ff */
[----:B------:R-:W-:Y:S01]  /*3b80*/  BSSY.RECONVERGENT B0, `(.L_x_42) ;  /* 0x0000045000007945 */ /* 0x000fe20003800200 */
[----:B------:R-:W-:Y:S01]  /*3b90*/  ISETP.NE.U32.AND P0, PT, R2, 0x1, PT ;  /* 0x000000010200780c */ /* 0x000fe20003f05070 */
[----:B------:R-:W-:-:S03]  /*3ba0*/  FFMA R2, R3, R8, -0.0013887860113754868507 ;  /* 0xbab607ed03027423 */ /* 0x000fc60000000008 */
[----:B------:R-:W-:Y:S02]  /*3bb0*/  FSEL R12, R23, 0.0083327032625675201416, !P0 ;  /* 0x3c0885e4170c7808 */ /* 0x000fe40004000000 */
[----:B------:R-:W-:Y:S02]  /*3bc0*/  FSEL R2, R2, -0.00019574658654164522886, !P0 ;  /* 0xb94d415302027808 */ /* 0x000fe40004000000 */
[----:B------:R-:W-:Y:S02]  /*3bd0*/  FSEL R24, R24, 1, P0 ;  /* 0x3f80000018187808 */ /* 0x000fe40000000000 */
[----:B------:R-:W-:Y:S01]  /*3be0*/  FSEL R23, -R30, -0.16666662693023681641, !P0 ;  /* 0xbe2aaaa81e177808 */ /* 0x000fe20004000100 */
[C---:B------:R-:W-:Y:S02]  /*3bf0*/  FFMA R2, R3.reuse, R2, R12 ;  /* 0x0000000203027223 */ /* 0x040fe4000000000c */
[C---:B------:R-:W-:Y:S02]  /*3c00*/  FFMA R13, R3.reuse, R24, RZ ;  /* 0x00000018030d7223 */ /* 0x040fe400000000ff */
[----:B------:R-:W-:-:S04]  /*3c10*/  FFMA R2, R3, R2, R23 ;  /* 0x0000000203027223 */ /* 0x000fc80000000017 */
[----:B------:R-:W-:-:S04]  /*3c20*/  FFMA R2, R13, R2, R24 ;  /* 0x000000020d027223 */ /* 0x000fc80000000018 */
[----:B------:R-:W-:-:S04]  /*3c30*/  @P2 FADD R2, RZ, -R2 ;  /* 0x80000002ff022221 */ /* 0x000fc80000000000 */
[----:B------:R-:W-:Y:S01]  /*3c40*/  FFMA R27, R2, 10, R27 ;  /* 0x41200000021b7823 */ /* 0x000fe2000000001b */
[----:B------:R-:W-:Y:S06]  /*3c50*/  @!P1 BRA `(.L_x_43) ;  /* 0x0000000000dc9947 */ /* 0x000fec0003800000 */
[----:B------:R-:W-:-:S13]  /*3c60*/  FSETP.NEU.AND P0, PT, |R14|, +INF , PT ;  /* 0x7f8000000e00780b */ /* 0x000fda0003f0d200 */
[----:B------:R-:W-:Y:S01]  /*3c70*/  @!P0 FMUL R28, RZ, R14 ;  /* 0x0000000eff1c8220 */ /* 0x000fe20000400000 */
[----:B------:R-:W-:Y:S01]  /*3c80*/  @!P0 IMAD.MOV.U32 R26, RZ, RZ, RZ ;  /* 0x000000ffff1a8224 */ /* 0x000fe200078e00ff */
[----:B------:R-:W-:Y:S06]  /*3c90*/  @!P0 BRA `(.L_x_43) ;  /* 0x0000000000cc8947 */ /* 0x000fec0003800000 */
[----:B------:R-:W-:Y:S01]  /*3ca0*/  SHF.L.U32 R2, R14, 0x8, RZ ;  /* 0x000000080e027819 */ /* 0x000fe200000006ff */
[----:B------:R-:W-:Y:S01]  /*3cb0*/  IMAD.MOV.U32 R24, RZ, RZ, RZ ;  /* 0x000000ffff187224 */ /* 0x000fe200078e00ff */
[----:B------:R-:W0:Y:S01]  /*3cc0*/  LDCU.64 UR6, c[0x4][0x50] ;  /* 0x01000a00ff0677ac */ /* 0x000e220008000a00 */
[----:B------:R-:W-:Y:S01]  /*3cd0*/  IMAD.MOV.U32 R22, RZ, RZ, R1 ;  /* 0x000000ffff167224 */ /* 0x000fe200078e0001 */
[----:B------:R-:W-:Y:S01]  /*3ce0*/  LOP3.LUT R25, R2, 0x80000000, RZ, 0xfc, !PT ;  /* 0x8000000002197812 */ /* 0x000fe200078efcff */
[----:B------:R-:W-:Y:S01]  /*3cf0*/  UMOV UR5, URZ ;  /* 0x000000ff00057c82 */ /* 0x000fe20008000000 */
[----:B------:R-:W-:-:S05]  /*3d00*/  UMOV UR4, URZ ;  /* 0x000000ff00047c82 */ /* 0x000fca0008000000 */
.L_x_44:
[----:B0-----:R-:W-:Y:S01]  /*3d10*/  MOV R2, UR6 ;  /* 0x0000000600027c02 */ /* 0x001fe20008000f00 */
        /* <DEDUP_REMOVED lines=15> */
[----:B------:R-:W-:Y:S02]  /*3e10*/  LOP3.LUT P0, RZ, R12, 0x1f, RZ, 0xc0, !PT ;  /* 0x0000001f0cff7812 */ /* 0x000fe4000780c0ff */
[----:B------:R-:W-:-:S04]  /*3e20*/  IADD3 R2, PT, PT, R2, -0x80, RZ ;  /* 0xffffff8002027810 */ /* 0x000fc80007ffe0ff */
        /* <DEDUP_REMOVED lines=21> */
[----:B------:R-:W-:-:S05]  /*3f80*/  IMAD.MOV R14, RZ, RZ, -R26 ;  /* 0x000000ffff0e7224 */ /* 0x000fca00078e0a1a */
[----:B------:R-:W-:Y:S01]  /*3f90*/  @!P1 MOV R26, R14 ;  /* 0x0000000e001a9202 */ /* 0x000fe20000000f00 */
[----:B-1----:R-:W-:-:S10]  /*3fa0*/  DMUL R12, R2, UR4 ;  /* 0x00000004020c7c28 */ /* 0x002fd40008000000 */
[----:B------:R-:W1:Y:S02]  /*3fb0*/  F2F.F32.F64 R12, R12 ;  /* 0x0000000c000c7310 */ /* 0x000e640000301000 */
[----:B01----:R-:W-:-:S07]  /*3fc0*/  FSEL R28, -R12, R12, !P0 ;  /* 0x0000000c0c1c7208 */ /* 0x003fce0004000100 */
.L_x_43:
[----:B------:R-:W-:Y:S05]  /*3fd0*/  BSYNC.RECONVERGENT B0 ;  /* 0x0000000000007941 */ /* 0x000fea0003800200 */
.L_x_42:
[----:B------:R-:W-:Y:S01]  /*3fe0*/  IMAD.WIDE R20, R15, 0x8, R20 ;  /* 0x000000080f147825 */ /* 0x000fe200078e0214 */
[----:B------:R-:W0:Y:S04]  /*3ff0*/  LDC R14, c[0x0][0x38c] ;  /* 0x0000e300ff0e7b82 */ /* 0x000e280000000800 */
[----:B------:R-:W2:Y:S01]  /*4000*/  LDG.E.64 R2, desc[UR36][R20.64] ;  /* 0x0000002414027981 */ /* 0x000ea2000c1e1b00 */
[----:B------:R-:W-:-:S04]  /*4010*/  FMUL.RZ R25, R4, 0.15915493667125701904 ;  /* 0x3e22f98304197820 */ /* 0x000fc8000040c000 */
[----:B------:R-:W1:Y:S01]  /*4020*/  MUFU.SIN R12, R25 ;  /* 0x00000019000c7308 */ /* 0x000e620000000400 */
[-C--:B0-----:R-:W-:Y:S02]  /*4030*/  IABS R15, R14.reuse ;  /* 0x0000000e000f7213 */ /* 0x081fe40000000000 */
[----:B------:R-:W-:Y:S01]  /*4040*/  I2FP.F32.S32 R23, R14 ;  /* 0x0000000e00177245 */ /* 0x000fe20000201400 */
[----:B-1----:R-:W-:-:S04]  /*4050*/  FMUL R12, R12, R5 ;  /* 0x000000050c0c7220 */ /* 0x002fc80000400000 */
[----:B------:R-:W0:Y:S01]  /*4060*/  I2F.RP R24, R15 ;  /* 0x0000000f00187306 */ /* 0x000e220000209400 */
[----:B------:R-:W-:-:S07]  /*4070*/  FMUL R12, |R12|, R23 ;  /* 0x000000170c0c7220 */ /* 0x000fce0000400200 */
[----:B------:R1:W3:Y:S08]  /*4080*/  F2I.TRUNC.NTZ R22, R12 ;  /* 0x0000000c00167305 */ /* 0x0002f0000020f100 */
[----:B0-----:R-:W0:Y:S01]  /*4090*/  MUFU.RCP R24, R24 ;  /* 0x0000001800187308 */ /* 0x001e220000001000 */
[----:B-1----:R-:W-:Y:S01]  /*40a0*/  HFMA2 R12, -RZ, RZ, 0, 0 ;  /* 0x00000000ff0c7431 */ /* 0x002fe200000001ff */
[----:B---3--:R-:W-:Y:S01]  /*40b0*/  ISETP.GE.AND P1, PT, R22, RZ, PT ;  /* 0x000000ff1600720c */ /* 0x008fe20003f26270 */
[----:B0-----:R-:W-:Y:S01]  /*40c0*/  VIADD R13, R24, 0xffffffe ;  /* 0x0ffffffe180d7836 */ /* 0x001fe20000000000 */
[----:B------:R-:W-:-:S05]  /*40d0*/  IABS R24, R22 ;  /* 0x0000001600187213 */ /* 0x000fca0000000000 */
[----:B------:R-:W0:Y:S02]  /*40e0*/  F2I.FTZ.U32.TRUNC.NTZ R13, R13 ;  /* 0x0000000d000d7305 */ /* 0x000e24000021f000 */
[----:B0-----:R-:W-:-:S04]  /*40f0*/  IMAD.MOV R34, RZ, RZ, -R13 ;  /* 0x000000ffff227224 */ /* 0x001fc800078e0a0d */
[----:B------:R-:W-:-:S04]  /*4100*/  IMAD R23, R34, R15, RZ ;  /* 0x0000000f22177224 */ /* 0x000fc800078e02ff */
[----:B------:R-:W-:Y:S01]  /*4110*/  IMAD.HI.U32 R23, R13, R23, R12 ;  /* 0x000000170d177227 */ /* 0x000fe200078e000c */
[----:B------:R-:W-:-:S05]  /*4120*/  LOP3.LUT R13, RZ, R14, RZ, 0x33, !PT ;  /* 0x0000000eff0d7212 */ /* 0x000fca00078e33ff */
[----:B------:R-:W-:-:S04]  /*4130*/  IMAD.HI.U32 R23, R23, R24, RZ ;  /* 0x0000001817177227 */ /* 0x000fc800078e00ff */
[----:B------:R-:W-:-:S04]  /*4140*/  IMAD.MOV R23, RZ, RZ, -R23 ;  /* 0x000000ffff177224 */ /* 0x000fc800078e0a17 */
[----:B------:R-:W-:-:S05]  /*4150*/  IMAD R24, R15, R23, R24 ;  /* 0x000000170f187224 */ /* 0x000fca00078e0218 */
[----:B------:R-:W-:-:S13]  /*4160*/  ISETP.GT.U32.AND P0, PT, R15, R24, PT ;  /* 0x000000180f00720c */ /* 0x000fda0003f04070 */
[----:B------:R-:W-:-:S05]  /*4170*/  @!P0 IMAD.IADD R24, R24, 0x1, -R15 ;  /* 0x0000000118188824 */ /* 0x000fca00078e0a0f */
[----:B------:R-:W-:-:S13]  /*4180*/  ISETP.GT.U32.AND P0, PT, R15, R24, PT ;  /* 0x000000180f00720c */ /* 0x000fda0003f04070 */
[----:B------:R-:W-:Y:S02]  /*4190*/  @!P0 IADD3 R24, PT, PT, R24, -R15, RZ ;  /* 0x8000000f18188210 */ /* 0x000fe40007ffe0ff */
[----:B------:R-:W-:-:S03]  /*41a0*/  ISETP.NE.AND P0, PT, R14, RZ, PT ;  /* 0x000000ff0e00720c */ /* 0x000fc60003f05270 */
[----:B------:R-:W-:-:S05]  /*41b0*/  @!P1 IMAD.MOV R24, RZ, RZ, -R24 ;  /* 0x000000ffff189224 */ /* 0x000fca00078e0a18 */
[----:B------:R-:W-:-:S05]  /*41c0*/  SEL R12, R13, R24, !P0 ;  /* 0x000000180d0c7207 */ /* 0x000fca0004000000 */
[----:B------:R-:W-:-:S05]  /*41d0*/  IMAD.WIDE R32, R12, 0x4, R32 ;  /* 0x000000040c207825 */ /* 0x000fca00078e0220 */
[----:B------:R-:W3:Y:S01]  /*41e0*/  LD.E R14, desc[UR36][R32.64] ;  /* 0x00000024200e7980 */ /* 0x000ee2000c101900 */
[----:B--2---:R-:W-:-:S05]  /*41f0*/  IMAD.WIDE R24, R12, 0x4, R2 ;  /* 0x000000040c187825 */ /* 0x004fca00078e0202 */
[----:B------:R-:W2:Y:S01]  /*4200*/  LD.E R13, desc[UR36][R24.64] ;  /* 0x00000024180d7980 */ /* 0x000ea2000c101900 */
[----:B------:R-:W-:Y:S01]  /*4210*/  UMOV UR4, 0x33333333 ;  /* 0x3333333300047882 */ /* 0x000fe20000000000 */
[----:B------:R-:W-:Y:S01]  /*4220*/  UMOV UR5, 0x3fd33333 ;  /* 0x3fd3333300057882 */ /* 0x000fe20000000000 */
[----:B------:R-:W-:Y:S01]  /*4230*/  UMOV UR6, 0x66666666 ;  /* 0x6666666600067882 */ /* 0x000fe20000000000 */
[----:B------:R-:W-:Y:S01]  /*4240*/  UMOV UR7, 0x3fe66666 ;  /* 0x3fe6666600077882 */ /* 0x000fe20000000000 */
[----:B---3--:R-:W-:Y:S08]  /*4250*/  F2F.F64.F32 R22, R14 ;  /* 0x0000000e00167310 */ /* 0x008ff00000201800 */
[----:B--2---:R-:W0:Y:S02]  /*4260*/  F2F.F64.F32 R2, R13 ;  /* 0x0000000d00027310 */ /* 0x004e240000201800 */
[----:B0-----:R-:W-:-:S08]  /*4270*/  DMUL R2, R2, UR4 ;  /* 0x0000000402027c28 */ /* 0x001fd00008000000 */
[----:B------:R-:W-:-:S10]  /*4280*/  DFMA R36, R22, UR6, R2 ;  /* 0x0000000616247c2b */ /* 0x000fd40008000002 */
[----:B------:R-:W0:Y:S02]  /*4290*/  F2F.F32.F64 R37, R36 ;  /* 0x0000002400257310 */ /* 0x000e240000301000 */
[----:B0-----:R0:W-:Y:S04]  /*42a0*/  ST.E desc[UR36][R32.64], R37 ;  /* 0x0000002520007985 */ /* 0x0011e8000c101924 */
[----:B------:R-:W2:Y:S04]  /*42b0*/  LDG.E.64 R24, desc[UR36][R20.64] ;  /* 0x0000002414187981 */ /* 0x000ea8000c1e1b00 */
[----:B------:R-:W3:Y:S01]  /*42c0*/  LDG.E.64 R2, desc[UR36][R16.64] ;  /* 0x0000002410027981 */ /* 0x000ee2000c1e1b00 */
[----:B--2---:R-:W-:-:S05]  /*42d0*/  IMAD.WIDE R24, R12, 0x4, R24 ;  /* 0x000000040c187825 */ /* 0x004fca00078e0218 */
[----:B------:R-:W2:Y:S01]  /*42e0*/  LD.E R15, desc[UR36][R24.64] ;  /* 0x00000024180f7980 */ /* 0x000ea2000c101900 */
[----:B---3--:R-:W-:-:S06]  /*42f0*/  IMAD.WIDE R34, R12, 0x4, R2 ;  /* 0x000000040c227825 */ /* 0x008fcc00078e0202 */
[----:B------:R-:W3:Y:S01]  /*4300*/  LD.E R34, desc[UR36][R34.64] ;  /* 0x0000002422227980 */ /* 0x000ee2000c101900 */
[----:B--2---:R-:W1:Y:S08]  /*4310*/  F2F.F64.F32 R2, R15 ;  /* 0x0000000f00027310 */ /* 0x004e700000201800 */
[----:B---3--:R-:W2:Y:S01]  /*4320*/  F2F.F64.F32 R22, R34 ;  /* 0x0000002200167310 */ /* 0x008ea20000201800 */
[----:B-1----:R-:W-:-:S08]  /*4330*/  DMUL R2, R2, UR6 ;  /* 0x0000000602027c28 */ /* 0x002fd00008000000 */
[----:B--2---:R-:W-:-:S10]  /*4340*/  DFMA R2, R22, UR4, R2 ;  /* 0x0000000416027c2b */ /* 0x004fd40008000002 */
[----:B------:R-:W1:Y:S02]  /*4350*/  F2F.F32.F64 R3, R2 ;  /* 0x0000000200037310 */ /* 0x000e640000301000 */
[----:B-1----:R1:W-:Y:S04]  /*4360*/  ST.E desc[UR36][R24.64], R3 ;  /* 0x0000000318007985 */ /* 0x0023e8000c101924 */
[----:B------:R-:W2:Y:S04]  /*4370*/  LDG.E.64 R22, desc[UR36][R16.64] ;  /* 0x0000002410167981 */ /* 0x000ea8000c1e1b00 */
[----:B--2---:R-:W2:Y:S01]  /*4380*/  LD.E R15, desc[UR36][R22.64] ;  /* 0x00000024160f7980 */ /* 0x004ea2000c101900 */
[----:B------:R-:W-:Y:S01]  /*4390*/  FMUL R31, R28, R28 ;  /* 0x0000001c1c1f7220 */ /* 0x000fe20000400000 */
[----:B0-----:R-:W-:-:S03]  /*43a0*/  LOP3.LUT R32, R26, 0x1, RZ, 0xc0, !PT ;  /* 0x000000011a207812 */ /* 0x001fc600078ec0ff */
[----:B------:R-:W-:Y:S01]  /*43b0*/  FFMA R33, R31, R8, -0.0013887860113754868507 ;  /* 0xbab607ed1f217423 */ /* 0x000fe20000000008 */
[----:B------:R-:W-:Y:S01]  /*43c0*/  ISETP.NE.U32.AND P1, PT, R32, 0x1, PT ;  /* 0x000000012000780c */ /* 0x000fe20003f25070 */
[----:B------:R-:W-:-:S03]  /*43d0*/  VIADD R26, R26, 0x1 ;  /* 0x000000011a1a7836 */ /* 0x000fc60000000000 */
[----:B------:R-:W-:Y:S02]  /*43e0*/  FSEL R2, R33, -0.00019574658654164522886, P1 ;  /* 0xb94d415321027808 */ /* 0x000fe40000800000 */
[----:B-1----:R-:W-:Y:S02]  /*43f0*/  FSEL R24, R9, 0.041666727513074874878, !P1 ;  /* 0x3d2aaabb09187808 */ /* 0x002fe40004800000 */
[----:B------:R-:W-:-:S03]  /*4400*/  LOP3.LUT P2, RZ, R26, 0x2, RZ, 0xc0, !PT ;  /* 0x000000021aff7812 */ /* 0x000fc6000784c0ff */
[----:B------:R-:W-:Y:S01]  /*4410*/  FFMA R2, R31, R2, R24 ;  /* 0x000000021f027223 */ /* 0x000fe20000000018 */
[----:B------:R-:W-:Y:S02]  /*4420*/  FSEL R24, -R10, -0.4999999701976776123, !P1 ;  /* 0xbeffffff0a187808 */ /* 0x000fe40004800100 */
[----:B------:R-:W-:-:S03]  /*4430*/  FSEL R28, R28, 1, !P1 ;  /* 0x3f8000001c1c7808 */ /* 0x000fc60004800000 */
[C---:B------:R-:W-:Y:S02]  /*4440*/  FFMA R2, R31.reuse, R2, R24 ;  /* 0x000000021f027223 */ /* 0x040fe40000000018 */
[----:B------:R-:W-:-:S04]  /*4450*/  FFMA R31, R31, R28, RZ ;  /* 0x0000001c1f1f7223 */ /* 0x000fc800000000ff */
[----:B------:R-:W-:Y:S01]  /*4460*/  FFMA R2, R31, R2, R28 ;  /* 0x000000021f027223 */ /* 0x000fe2000000001c */
[----:B------:R-:W-:Y:S03]  /*4470*/  BSSY.RECONVERGENT B0, `(.L_x_45) ;  /* 0x0000045000007945 */ /* 0x000fe60003800200 */
[----:B------:R-:W-:-:S04]  /*4480*/  @P2 FADD R2, RZ, -R2 ;  /* 0x80000002ff022221 */ /* 0x000fc80000000000 */
[----:B------:R-:W-:Y:S01]  /*4490*/  FFMA R27, R2, 7, R27 ;  /* 0x40e00000021b7823 */ /* 0x000fe2000000001b */
[----:B--2---:R-:W-:-:S04]  /*44a0*/  FMUL R29, R15, 5 ;  /* 0x40a000000f1d7820 */ /* 0x004fc80000400000 */
[----:B------:R-:W-:-:S04]  /*44b0*/  FMUL R35, R29, 0.63661974668502807617 ;  /* 0x3f22f9831d237820 */ /* 0x000fc80000400000 */
[----:B------:R-:W0:Y:S01]  /*44c0*/  F2I.NTZ R34, R35 ;  /* 0x0000002300227305 */ /* 0x000e220000203100 */
[----:B------:R-:W-:Y:S02]  /*44d0*/  FSETP.GE.AND P1, PT, |R29|, 105615, PT ;  /* 0x47ce47801d00780b */ /* 0x000fe40003f26200 */
[----:B0-----:R-:W-:-:S05]  /*44e0*/  I2FP.F32.S32 R26, R34 ;  /* 0x00000022001a7245 */ /* 0x001fca0000201400 */
[----:B------:R-:W-:-:S04]  /*44f0*/  FFMA R3, R26, -1.5707962512969970703, R29 ;  /* 0xbfc90fda1a037823 */ /* 0x000fc8000000001d */
[----:B------:R-:W-:-:S04]  /*4500*/  FFMA R3, R26, -7.5497894158615963534e-08, R3 ;  /* 0xb3a221681a037823 */ /* 0x000fc80000000003 */
[----:B------:R-:W-:Y:S01]  /*4510*/  FFMA R26, R26, -5.3903029534742383927e-15, R3 ;  /* 0xa7c234c51a1a7823 */ /* 0x000fe20000000003 */
[----:B------:R-:W-:-:S03]  /*4520*/  MOV R28, R34 ;  /* 0x00000022001c7202 */ /* 0x000fc60000000f00 */
[----:B------:R-:W-:Y:S01]  /*4530*/  IMAD.MOV.U32 R2, RZ, RZ, R26 ;  /* 0x000000ffff027224 */ /* 0x000fe200078e001a */
        /* <DEDUP_REMOVED lines=12> */
.L_x_47:
        /* <DEDUP_REMOVED lines=29> */
[C-C-:B------:R-:W-:Y:S01]  /*47d0*/  SHF.L.W.U32.HI R34, R3.reuse, 0x2, R31.reuse ;  /* 0x0000000203227819 */ /* 0x140fe20000010e1f */
[----:B------:R-:W-:Y:S01]  /*47e0*/  IMAD.SHL.U32 R3, R3, 0x4, RZ ;  /* 0x0000000403037824 */ /* 0x000fe200078e00ff */
[----:B------:R-:W-:Y:S02]  /*47f0*/  SHF.R.U32.HI R31, RZ, 0x1e, R31 ;  /* 0x0000001eff1f7819 */ /* 0x000fe4000001161f */
[----:B------:R-:W-:-:S02]  /*4800*/  SHF.R.S32.HI R24, RZ, 0x1f, R34 ;  /* 0x0000001fff187819 */ /* 0x000fc40000011422 */
[----:B------:R-:W-:Y:S02]  /*4810*/  LOP3.LUT R29, R34, R29, RZ, 0x3c, !PT ;  /* 0x0000001d221d7212 */ /* 0x000fe400078e3cff */
[C---:B------:R-:W-:Y:S02]  /*4820*/  LOP3.LUT R2, R24.reuse, R3, RZ, 0x3c, !PT ;  /* 0x0000000318027212 */ /* 0x040fe400078e3cff */
[----:B------:R-:W-:Y:S02]  /*4830*/  LOP3.LUT R3, R24, R34, RZ, 0x3c, !PT ;  /* 0x0000002218037212 */ /* 0x000fe400078e3cff */
        /* <DEDUP_REMOVED lines=8> */
.L_x_46:
[----:B------:R-:W-:Y:S05]  /*48c0*/  BSYNC.RECONVERGENT B0 ;  /* 0x0000000000007941 */ /* 0x000fea0003800200 */
.L_x_45:
[----:B------:R-:W-:Y:S01]  /*48d0*/  FMUL R29, R15, 4 ;  /* 0x408000000f1d7820 */ /* 0x000fe20000400000 */
[----:B------:R-:W-:Y:S01]  /*48e0*/  FMUL R3, R2, R2 ;  /* 0x0000000202037220 */ /* 0x000fe20000400000 */
[C---:B------:R-:W-:Y:S01]  /*48f0*/  LOP3.LUT R25, R34.reuse, 0x1, RZ, 0xc0, !PT ;  /* 0x0000000122197812 */ /* 0x040fe200078ec0ff */
[----:B------:R-:W-:Y:S02]  /*4900*/  IMAD.MOV.U32 R32, RZ, RZ, 0x3d2aaabb ;  /* 0x3d2aaabbff207424 */ /* 0x000fe400078e00ff */
[----:B------:R-:W-:Y:S01]  /*4910*/  FMUL R33, R29, 0.63661974668502807617 ;  /* 0x3f22f9831d217820 */ /* 0x000fe20000400000 */
[----:B------:R-:W-:Y:S01]  /*4920*/  FFMA R24, R3, R8, -0.0013887860113754868507 ;  /* 0xbab607ed03187423 */ /* 0x000fe20000000008 */
[----:B------:R-:W-:Y:S01]  /*4930*/  ISETP.NE.U32.AND P2, PT, R25, 0x1, PT ;  /* 0x000000011900780c */ /* 0x000fe20003f45070 */
[----:B------:R-:W-:Y:S01]  /*4940*/  BSSY.RECONVERGENT B0, `(.L_x_48) ;  /* 0x000004c000007945 */ /* 0x000fe20003800200 */
[----:B------:R-:W-:Y:S02]  /*4950*/  LOP3.LUT P3, RZ, R34, 0x2, RZ, 0xc0, !PT ;  /* 0x0000000222ff7812 */ /* 0x000fe4000786c0ff */
[----:B------:R-:W0:Y:S01]  /*4960*/  F2I.NTZ R33, R33 ;  /* 0x0000002100217305 */ /* 0x000e220000203100 */
[----:B------:R-:W-:-:S02]  /*4970*/  FSEL R24, R24, -0.00019574658654164522886, !P2 ;  /* 0xb94d415318187808 */ /* 0x000fc40005000000 */
[----:B------:R-:W-:Y:S02]  /*4980*/  FSEL R32, R32, 0.0083327032625675201416, !P2 ;  /* 0x3c0885e420207808 */ /* 0x000fe40005000000 */
[----:B------:R-:W-:Y:S02]  /*4990*/  FSEL R30, -R30, -0.16666662693023681641, !P2 ;  /* 0xbe2aaaa81e1e7808 */ /* 0x000fe40005000100 */
[----:B------:R-:W-:Y:S01]  /*49a0*/  FSEL R2, R2, 1, P2 ;  /* 0x3f80000002027808 */ /* 0x000fe20001000000 */
[----:B------:R-:W-:Y:S01]  /*49b0*/  FFMA R24, R3, R24, R32 ;  /* 0x0000001803187223 */ /* 0x000fe20000000020 */
[----:B------:R-:W-:-:S03]  /*49c0*/  FSETP.GE.AND P2, PT, |R29|, 105615, PT ;  /* 0x47ce47801d00780b */ /* 0x000fc60003f46200 */
[C---:B------:R-:W-:Y:S01]  /*49d0*/  FFMA R24, R3.reuse, R24, R30 ;  /* 0x0000001803187223 */ /* 0x040fe2000000001e */
[----:B------:R-:W-:Y:S01]  /*49e0*/  FFMA R3, R3, R2, RZ ;  /* 0x0000000203037223 */ /* 0x000fe200000000ff */
[----:B0-----:R-:W-:Y:S01]  /*49f0*/  I2FP.F32.S32 R32, R33 ;  /* 0x0000002100207245 */ /* 0x001fe20000201400 */
[----:B------:R-:W-:Y:S02]  /*4a00*/  IMAD.MOV.U32 R31, RZ, RZ, R33 ;  /* 0x000000ffff1f7224 */ /* 0x000fe400078e0021 */
[----:B------:R-:W-:Y:S02]  /*4a10*/  FFMA R2, R3, R24, R2 ;  /* 0x0000001803027223 */ /* 0x000fe40000000002 */
[C---:B------:R-:W-:Y:S02]  /*4a20*/  FFMA R25, R32.reuse, -1.5707962512969970703, R29 ;  /* 0xbfc90fda20197823 */ /* 0x040fe4000000001d */
[----:B------:R-:W-:Y:S02]  /*4a30*/  @P3 FADD R2, RZ, -R2 ;  /* 0x80000002ff023221 */ /* 0x000fe40000000000 */
[----:B------:R-:W-:-:S04]  /*4a40*/  FFMA R25, R32, -7.5497894158615963534e-08, R25 ;  /* 0xb3a2216820197823 */ /* 0x000fc80000000019 */
[----:B------:R-:W-:Y:S01]  /*4a50*/  FFMA R30, R32, -5.3903029534742383927e-15, R25 ;  /* 0xa7c234c5201e7823 */ /* 0x000fe20000000019 */
[----:B------:R-:W-:-:S04]  /*4a60*/  FFMA R32, R2, 10, R15 ;  /* 0x4120000002207823 */ /* 0x000fc8000000000f */
        /* <DEDUP_REMOVED lines=13> */
.L_x_50:
        /* <DEDUP_REMOVED lines=35> */
[C---:B------:R-:W-:Y:S02]  /*4d70*/  LEA.HI R33, R34.reuse, R33, RZ, 0x1 ;  /* 0x0000002122217211 */ /* 0x040fe400078f08ff */
[----:B------:R-:W-:Y:S02]  /*4d80*/  LOP3.LUT R34, R34, R29, RZ, 0x3c, !PT ;  /* 0x0000001d22227212 */ /* 0x000fe400078e3cff */
[----:B------:R-:W1:Y:S02]  /*4d90*/  I2F.F64.S64 R2, R2 ;  /* 0x0000000200027312 */ /* 0x000e640000301c00 */
[----:B------:R-:W-:Y:S01]  /*4da0*/  ISETP.GE.AND P4, PT, R34, RZ, PT ;  /* 0x000000ff2200720c */ /* 0x000fe20003f86270 */
[----:B------:R-:W-:-:S04]  /*4db0*/  IMAD.MOV R34, RZ, RZ, -R33 ;  /* 0x000000ffff227224 */ /* 0x000fc800078e0a21 */
[----:B------:R-:W-:Y:S01]  /*4dc0*/  @!P3 IMAD.MOV.U32 R33, RZ, RZ, R34 ;  /* 0x000000ffff21b224 */ /* 0x000fe200078e0022 */
[----:B-1----:R-:W-:-:S10]  /*4dd0*/  DMUL R24, R2, UR4 ;  /* 0x0000000402187c28 */ /* 0x002fd40008000000 */
[----:B------:R-:W1:Y:S02]  /*4de0*/  F2F.F32.F64 R24, R24 ;  /* 0x0000001800187310 */ /* 0x000e640000301000 */
[----:B01----:R-:W-:-:S07]  /*4df0*/  FSEL R2, -R24, R24, !P4 ;  /* 0x0000001818027208 */ /* 0x003fce0006000100 */
.L_x_49:
[----:B------:R-:W-:Y:S05]  /*4e00*/  BSYNC.RECONVERGENT B0 ;  /* 0x0000000000007941 */ /* 0x000fea0003800200 */
.L_x_48:
[C---:B------:R-:W-:Y:S01]  /*4e10*/  LOP3.LUT R24, R33.reuse, 0x1, RZ, 0xc0, !PT ;  /* 0x0000000121187812 */ /* 0x040fe200078ec0ff */
[----:B------:R-:W-:Y:S01]  /*4e20*/  FMUL R3, R2, R2 ;  /* 0x0000000202037220 */ /* 0x000fe20000400000 */
[----:B------:R-:W-:Y:S01]  /*4e30*/  IADD3 R25, PT, PT, R33, 0x1, RZ ;  /* 0x0000000121197810 */ /* 0x000fe20007ffe0ff */
[----:B------:R-:W-:Y:S01]  /*4e40*/  BSSY.RECONVERGENT B0, `(.L_x_51) ;  /* 0x0000047000007945 */ /* 0x000fe20003800200 */
[----:B------:R-:W-:Y:S01]  /*4e50*/  ISETP.NE.U32.AND P3, PT, R24, 0x1, PT ;  /* 0x000000011800780c */ /* 0x000fe20003f65070 */
[----:B------:R-:W-:Y:S01]  /*4e60*/  FFMA R24, R3, R8, -0.0013887860113754868507 ;  /* 0xbab607ed03187423 */ /* 0x000fe20000000008 */
[----:B------:R-:W-:Y:S02]  /*4e70*/  LOP3.LUT P4, RZ, R25, 0x2, RZ, 0xc0, !PT ;  /* 0x0000000219ff7812 */ /* 0x000fe4000788c0ff */
[----:B------:R-:W-:Y:S02]  /*4e80*/  FSEL R34, R9, 0.041666727513074874878, !P3 ;  /* 0x3d2aaabb09227808 */ /* 0x000fe40005800000 */
[----:B------:R-:W-:-:S02]  /*4e90*/  FSEL R24, R24, -0.00019574658654164522886, P3 ;  /* 0xb94d415318187808 */ /* 0x000fc40001800000 */
[----:B------:R-:W-:Y:S02]  /*4ea0*/  FSEL R25, -R10, -0.4999999701976776123, !P3 ;  /* 0xbeffffff0a197808 */ /* 0x000fe40005800100 */
[----:B------:R-:W-:Y:S01]  /*4eb0*/  FSEL R2, R2, 1, !P3 ;  /* 0x3f80000002027808 */ /* 0x000fe20005800000 */
[----:B------:R-:W-:-:S04]  /*4ec0*/  FFMA R24, R3, R24, R34 ;  /* 0x0000001803187223 */ /* 0x000fc80000000022 */
[C---:B------:R-:W-:Y:S01]  /*4ed0*/  FFMA R24, R3.reuse, R24, R25 ;  /* 0x0000001803187223 */ /* 0x040fe20000000019 */
[----:B------:R-:W-:-:S04]  /*4ee0*/  FFMA R3, R3, R2, RZ ;  /* 0x0000000203037223 */ /* 0x000fc800000000ff */
[----:B------:R-:W-:-:S04]  /*4ef0*/  FFMA R3, R3, R24, R2 ;  /* 0x0000001803037223 */ /* 0x000fc80000000002 */
[----:B------:R-:W-:-:S04]  /*4f00*/  @P4 FADD R3, RZ, -R3 ;  /* 0x80000003ff034221 */ /* 0x000fc80000000000 */
[----:B------:R-:W-:Y:S01]  /*4f10*/  FFMA R32, R3, 7, R32 ;  /* 0x40e0000003207823 */ /* 0x000fe20000000020 */
[----:B------:R-:W-:Y:S06]  /*4f20*/  @!P1 BRA `(.L_x_52) ;  /* 0x0000000000e09947 */ /* 0x000fec0003800000 */
[----:B------:R-:W-:-:S05]  /*4f30*/  FMUL R33, R15, 5 ;  /* 0x40a000000f217820 */ /* 0x000fca0000400000 */
[----:B------:R-:W-:-:S13]  /*4f40*/  FSETP.NEU.AND P1, PT, |R33|, +INF , PT ;  /* 0x7f8000002100780b */ /* 0x000fda0003f2d200 */
[----:B------:R-:W-:Y:S01]  /*4f50*/  @!P1 FMUL R26, RZ, R33 ;  /* 0x00000021ff1a9220 */ /* 0x000fe20000400000 */
[----:B------:R-:W-:Y:S01]  /*4f60*/  @!P1 IMAD.MOV.U32 R28, RZ, RZ, RZ ;  /* 0x000000ffff1c9224 */ /* 0x000fe200078e00ff */
[----:B------:R-:W-:Y:S06]  /*4f70*/  @!P1 BRA `(.L_x_52) ;  /* 0x0000000000cc9947 */ /* 0x000fec0003800000 */
[----:B------:R-:W-:Y:S01]  /*4f80*/  IMAD.SHL.U32 R2, R33, 0x100, RZ ;  /* 0x0000010021027824 */ /* 0x000fe200078e00ff */
[----:B------:R-:W-:Y:S01]  /*4f90*/  MOV R34, RZ ;  /* 0x000000ff00227202 */ /* 0x000fe20000000f00 */
[----:B------:R-:W-:Y:S01]  /*4fa0*/  IMAD.MOV.U32 R26, RZ, RZ, R1 ;  /* 0x000000ffff1a7224 */ /* 0x000fe200078e0001 */
[----:B------:R-:W0:Y:S02]  /*4fb0*/  LDCU.64 UR6, c[0x4][0x50] ;  /* 0x01000a00ff0677ac */ /* 0x000e240008000a00 */
[----:B------:R-:W-:Y:S01]  /*4fc0*/  LOP3.LUT R37, R2, 0x80000000, RZ, 0xfc, !PT ;  /* 0x8000000002257812 */ /* 0x000fe200078efcff */
[----:B------:R-:W-:Y:S01]  /*4fd0*/  UMOV UR5, URZ ;  /* 0x000000ff00057c82 */ /* 0x000fe20008000000 */
[----:B------:R-:W-:-:S05]  /*4fe0*/  UMOV UR4, URZ ;  /* 0x000000ff00047c82 */ /* 0x000fca0008000000 */
.L_x_53:
        /* <DEDUP_REMOVED lines=28> */
[----:B---3--:R-:W-:Y:S02]  /*51b0*/  @P1 SHF.L.W.U32.HI R3, R2, R24, R3 ;  /* 0x0000001802031219 */ /* 0x008fe40000010e03 */
[--C-:B------:R-:W-:Y:S02]  /*51c0*/  SHF.R.U32.HI R35, RZ, 0x1e, R26.reuse ;  /* 0x0000001eff237819 */ /* 0x100fe4000001161a */
[C---:B------:R-:W-:Y:S02]  /*51d0*/  SHF.L.W.U32.HI R28, R3.reuse, 0x2, R26 ;  /* 0x00000002031c7819 */ /* 0x040fe40000010e1a */
[----:B------:R-:W-:Y:S02]  /*51e0*/  SHF.L.U32 R3, R3, 0x2, RZ ;  /* 0x0000000203037819 */ /* 0x000fe400000006ff */
[----:B------:R-:W-:-:S02]  /*51f0*/  SHF.R.S32.HI R24, RZ, 0x1f, R28 ;  /* 0x0000001fff187819 */ /* 0x000fc4000001141c */
[----:B------:R-:W-:Y:S02]  /*5200*/  LOP3.LUT R33, R28, R33, RZ, 0x3c, !PT ;  /* 0x000000211c217212 */ /* 0x000fe400078e3cff */
[C---:B------:R-:W-:Y:S02]  /*5210*/  LOP3.LUT R2, R24.reuse, R3, RZ, 0x3c, !PT ;  /* 0x0000000318027212 */ /* 0x040fe400078e3cff */
[----:B------:R-:W-:Y:S02]  /*5220*/  LOP3.LUT R3, R24, R28, RZ, 0x3c, !PT ;  /* 0x0000001c18037212 */ /* 0x000fe400078e3cff */
[----:B------:R-:W-:Y:S02]  /*5230*/  LEA.HI R28, R28, R35, RZ, 0x1 ;  /* 0x000000231c1c7211 */ /* 0x000fe400078f08ff */
[----:B------:R-:W-:Y:S02]  /*5240*/  ISETP.GE.AND P1, PT, R33, RZ, PT ;  /* 0x000000ff2100720c */ /* 0x000fe40003f26270 */
[----:B------:R-:W1:Y:S01]  /*5250*/  I2F.F64.S64 R2, R2 ;  /* 0x0000000200027312 */ /* 0x000e620000301c00 */
[----:B------:R-:W-:-:S04]  /*5260*/  IMAD.MOV R26, RZ, RZ, -R28 ;  /* 0x000000ffff1a7224 */ /* 0x000fc800078e0a1c */
[----:B------:R-:W-:Y:S01]  /*5270*/  @!P3 IMAD.MOV.U32 R28, RZ, RZ, R26 ;  /* 0x000000ffff1cb224 */ /* 0x000fe200078e001a */
[----:B-1----:R-:W-:-:S10]  /*5280*/  DMUL R24, R2, UR4 ;  /* 0x0000000402187c28 */ /* 0x002fd40008000000 */
[----:B------:R-:W1:Y:S02]  /*5290*/  F2F.F32.F64 R24, R24 ;  /* 0x0000001800187310 */ /* 0x000e640000301000 */
[----:B01----:R-:W-:-:S07]  /*52a0*/  FSEL R26, -R24, R24, !P1 ;  /* 0x00000018181a7208 */ /* 0x003fce0004800100 */
.L_x_52:
[----:B------:R-:W-:Y:S05]  /*52b0*/  BSYNC.RECONVERGENT B0 ;  /* 0x0000000000007941 */ /* 0x000fea0003800200 */
.L_x_51:
[----:B------:R-:W-:Y:S01]  /*52c0*/  FMUL R3, R26, R26 ;  /* 0x0000001a1a037220 */ /* 0x000fe20000400000 */
[C---:B------:R-:W-:Y:S01]  /*52d0*/  LOP3.LUT R24, R28.reuse, 0x1, RZ, 0xc0, !PT ;  /* 0x000000011c187812 */ /* 0x040fe200078ec0ff */
[----:B------:R-:W-:Y:S01]  /*52e0*/  IMAD.MOV.U32 R33, RZ, RZ, 0x3effffff ;  /* 0x3effffffff217424 */ /* 0x000fe200078e00ff */
[----:B------:R-:W-:Y:S01]  /*52f0*/  LOP3.LUT P3, RZ, R28, 0x2, RZ, 0xc0, !PT ;  /* 0x000000021cff7812 */ /* 0x000fe2000786c0ff */
[----:B------:R-:W-:Y:S01]  /*5300*/  FFMA R2, R3, R8, -0.0013887860113754868507 ;  /* 0xbab607ed03027423 */ /* 0x000fe20000000008 */
[----:B------:R-:W-:Y:S01]  /*5310*/  ISETP.NE.U32.AND P1, PT, R24, 0x1, PT ;  /* 0x000000011800780c */ /* 0x000fe20003f25070 */
[----:B------:R-:W-:Y:S01]  /*5320*/  BSSY.RECONVERGENT B0, `(.L_x_54) ;  /* 0x0000044000007945 */ /* 0x000fe20003800200 */
[----:B------:R-:W-:Y:S02]  /*5330*/  MOV R24, 0x3d2aaabb ;  /* 0x3d2aaabb00187802 */ /* 0x000fe40000000f00 */
[----:B------:R-:W-:Y:S02]  /*5340*/  FSEL R2, R2, -0.00019574658654164522886, !P1 ;  /* 0xb94d415302027808 */ /* 0x000fe40004800000 */
[----:B------:R-:W-:-:S02]  /*5350*/  FSEL R24, R24, 0.0083327032625675201416, !P1 ;  /* 0x3c0885e418187808 */ /* 0x000fc40004800000 */
        /* <DEDUP_REMOVED lines=20> */
.L_x_56:
        /* <DEDUP_REMOVED lines=30> */
[C---:B------:R-:W-:Y:S01]  /*5680*/  SHF.L.W.U32.HI R26, R3.reuse, 0x2, R28 ;  /* 0x00000002031a7819 */ /* 0x040fe20000010e1c */
[----:B------:R-:W-:-:S03]  /*5690*/  IMAD.SHL.U32 R3, R3, 0x4, RZ ;  /* 0x0000000403037824 */ /* 0x000fc600078e00ff */
[----:B------:R-:W-:Y:S02]  /*56a0*/  SHF.R.S32.HI R24, RZ, 0x1f, R26 ;  /* 0x0000001fff187819 */ /* 0x000fe4000001141a */
[----:B------:R-:W-:Y:S02]  /*56b0*/  LEA.HI R31, R26, R31, RZ, 0x1 ;  /* 0x0000001f1a1f7211 */ /* 0x000fe400078f08ff */
[C---:B------:R-:W-:Y:S02]  /*56c0*/  LOP3.LUT R2, R24.reuse, R3, RZ, 0x3c, !PT ;  /* 0x0000000318027212 */ /* 0x040fe400078e3cff */
[----:B------:R-:W-:Y:S02]  /*56d0*/  LOP3.LUT R3, R24, R26, RZ, 0x3c, !PT ;  /* 0x0000001a18037212 */ /* 0x000fe400078e3cff */
[----:B------:R-:W-:Y:S01]  /*56e0*/  LOP3.LUT R29, R26, R29, RZ, 0x3c, !PT ;  /* 0x0000001d1a1d7212 */ /* 0x000fe200078e3cff */
[----:B------:R-:W-:-:S03]  /*56f0*/  IMAD.MOV R26, RZ, RZ, -R31 ;  /* 0x000000ffff1a7224 */ /* 0x000fc600078e0a1f */
[----:B------:R-:W1:Y:S01]  /*5700*/  I2F.F64.S64 R2, R2 ;  /* 0x0000000200027312 */ /* 0x000e620000301c00 */
[----:B------:R-:W-:Y:S02]  /*5710*/  ISETP.GE.AND P1, PT, R29, RZ, PT ;  /* 0x000000ff1d00720c */ /* 0x000fe40003f26270 */
[----:B------:R-:W-:Y:S01]  /*5720*/  @!P2 MOV R31, R26 ;  /* 0x0000001a001fa202 */ /* 0x000fe20000000f00 */
[----:B-1----:R-:W-:-:S10]  /*5730*/  DMUL R24, R2, UR4 ;  /* 0x0000000402187c28 */ /* 0x002fd40008000000 */
[----:B------:R-:W0:Y:S02]  /*5740*/  F2F.F32.F64 R24, R24 ;  /* 0x0000001800187310 */ /* 0x000e240000301000 */
[----:B0-----:R-:W-:-:S07]  /*5750*/  FSEL R30, -R24, R24, !P1 ;  /* 0x00000018181e7208 */ /* 0x001fce0004800100 */
.L_x_55:
[----:B------:R-:W-:Y:S05]  /*5760*/  BSYNC.RECONVERGENT B0 ;  /* 0x0000000000007941 */ /* 0x000fea0003800200 */
.L_x_54:
[----:B------:R-:W-:Y:S01]  /*5770*/  FMUL R3, R30, R30 ;  /* 0x0000001e1e037220 */ /* 0x000fe20000400000 */
[C---:B------:R-:W-:Y:S01]  /*5780*/  LOP3.LUT R2, R31.reuse, 0x1, RZ, 0xc0, !PT ;  /* 0x000000011f027812 */ /* 0x040fe200078ec0ff */
[----:B------:R-:W-:Y:S01]  /*5790*/  VIADD R31, R31, 0x1 ;  /* 0x000000011f1f7836 */ /* 0x000fe20000000000 */
[----:B------:R-:W0:Y:S01]  /*57a0*/  LDCU UR4, c[0x0][0x394] ;  /* 0x00007280ff0477ac */ /* 0x000e220008000800 */
[----:B------:R-:W-:Y:S01]  /*57b0*/  FFMA R8, R3, R8, -0.0013887860113754868507 ;  /* 0xbab607ed03087423 */ /* 0x000fe20000000008 */
[----:B------:R-:W-:Y:S02]  /*57c0*/  ISETP.NE.U32.AND P1, PT, R2, 0x1, PT ;  /* 0x000000010200780c */ /* 0x000fe40003f25070 */
[----:B------:R-:W-:Y:S02]  /*57d0*/  LOP3.LUT P2, RZ, R31, 0x2, RZ, 0xc0, !PT ;  /* 0x000000021fff7812 */ /* 0x000fe4000784c0ff */
[----:B------:R-:W-:Y:S02]  /*57e0*/  FSEL R2, R9, 0.041666727513074874878, !P1 ;  /* 0x3d2aaabb09027808 */ /* 0x000fe40004800000 */
[----:B------:R-:W-:-:S02]  /*57f0*/  FSEL R8, R8, -0.00019574658654164522886, P1 ;  /* 0xb94d415308087808 */ /* 0x000fc40000800000 */
[----:B------:R-:W-:Y:S02]  /*5800*/  FSEL R30, R30, 1, !P1 ;  /* 0x3f8000001e1e7808 */ /* 0x000fe40004800000 */
[----:B------:R-:W-:Y:S01]  /*5810*/  FSEL R25, -R10, -0.4999999701976776123, !P1 ;  /* 0xbeffffff0a197808 */ /* 0x000fe20004800100 */
[C---:B------:R-:W-:Y:S01]  /*5820*/  FFMA R2, R3.reuse, R8, R2 ;  /* 0x0000000803027223 */ /* 0x040fe20000000002 */
[----:B------:R-:W-:Y:S01]  /*5830*/  FSETP.GEU.AND P1, PT, R32, R11, PT ;  /* 0x0000000b2000720b */ /* 0x000fe20003f2e000 */
[C---:B------:R-:W-:Y:S02]  /*5840*/  FFMA R9, R3.reuse, R30, RZ ;  /* 0x0000001e03097223 */ /* 0x040fe400000000ff */
[----:B------:R-:W-:Y:S01]  /*5850*/  FFMA R2, R3, R2, R25 ;  /* 0x0000000203027223 */ /* 0x000fe20000000019 */
[----:B------:R-:W-:Y:S01]  /*5860*/  FMUL.RZ R8, R4, 0.15915493667125701904 ;  /* 0x3e22f98304087820 */ /* 0x000fe2000040c000 */
[----:B------:R-:W1:Y:S02]  /*5870*/  LDC R3, c[0x0][0x38c] ;  /* 0x0000e300ff037b82 */ /* 0x000e640000000800 */
[----:B------:R-:W-:-:S04]  /*5880*/  FFMA R2, R9, R2, R30 ;  /* 0x0000000209027223 */ /* 0x000fc8000000001e */
[----:B------:R-:W-:Y:S02]  /*5890*/  @P2 FADD R2, RZ, -R2 ;  /* 0x80000002ff022221 */ /* 0x000fe40000000000 */
[----:B------:R-:W-:-:S04]  /*58a0*/  @!P1 IMAD.WIDE R22, R12, 0x4, R22 ;  /* 0x000000040c169825 */ /* 0x000fc800078e0216 */
[----:B------:R-:W-:Y:S01]  /*58b0*/  FFMA R2, R2, 7, R15 ;  /* 0x40e0000002027823 */ /* 0x000fe2000000000f */
[----:B------:R2:W-:Y:S04]  /*58c0*/  @!P1 ST.E desc[UR36][R22.64], R14 ;  /* 0x0000000e16009985 */ /* 0x0005e8000c101924 */
[----:B------:R-:W-:-:S13]  /*58d0*/  FSETP.GEU.AND P2, PT, R2, R27, PT ;  /* 0x0000001b0200720b */ /* 0x000fda0003f4e000 */
[----:B------:R-:W3:Y:S01]  /*58e0*/  @!P2 LDG.E.64 R20, desc[UR36][R20.64] ;  /* 0x000000241414a981 */ /* 0x000ee2000c1e1b00 */
[----:B------:R-:W4:Y:S01]  /*58f0*/  MUFU.COS R2, R8 ;  /* 0x0000000800027308 */ /* 0x000f220000000000 */
[----:B------:R-:W-:Y:S01]  /*5900*/  BSSY.RECONVERGENT B0, `(.L_x_57) ;  /* 0x000002f000007945 */ /* 0x000fe20003800200 */
[----:B-1----:R-:W-:Y:S01]  /*5910*/  ISETP.GE.AND P1, PT, R3, 0x1, PT ;  /* 0x000000010300780c */ /* 0x002fe20003f26270 */
[----:B----4-:R-:W-:-:S05]  /*5920*/  FMUL R2, R2, R5 ;  /* 0x0000000502027220 */ /* 0x010fca0000400000 */
[----:B0-----:R-:W-:Y:S01]  /*5930*/  FSETP.GEU.AND P3, PT, |R2|, UR4, PT ;  /* 0x0000000402007c0b */ /* 0x001fe2000bf6e200 */
[----:B---3--:R-:W-:-:S05]  /*5940*/  @!P2 IMAD.WIDE R4, R12, 0x4, R20 ;  /* 0x000000040c04a825 */ /* 0x008fca00078e0214 */
[----:B------:R2:W-:Y:S07]  /*5950*/  @!P2 ST.E desc[UR36][R4.64], R13 ;  /* 0x0000000d0400a985 */ /* 0x0005ee000c101924 */
[----:B------:R-:W-:Y:S05]  /*5960*/  @P3 BRA `(.L_x_58) ;  /* 0x0000000000a03947 */ /* 0x000fea0003800000 */
[-C--:B------:R-:W-:Y:S01]  /*5970*/  IABS R11, R3.reuse ;  /* 0x00000003000b7213 */ /* 0x080fe20000000000 */
[----:B------:R-:W-:Y:S01]  /*5980*/  FMUL.RZ R6, R6, 0.15915493667125701904 ;  /* 0x3e22f98306067820 */ /* 0x000fe2000040c000 */
[-C--:B------:R-:W-:Y:S02]  /*5990*/  I2FP.F32.S32 R9, R3.reuse ;  /* 0x0000000300097245 */ /* 0x080fe40000201400 */
[----:B------:R-:W0:Y:S01]  /*59a0*/  I2F.RP R8, R11 ;  /* 0x0000000b00087306 */ /* 0x000e220000209400 */
[----:B--2---:R-:W-:-:S07]  /*59b0*/  LOP3.LUT R13, RZ, R3, RZ, 0x33, !PT ;  /* 0x00000003ff0d7212 */ /* 0x004fce00078e33ff */
[----:B------:R-:W1:Y:S08]  /*59c0*/  MUFU.SIN R2, R6 ;  /* 0x0000000600027308 */ /* 0x000e700000000400 */
[----:B0-----:R-:W0:Y:S01]  /*59d0*/  MUFU.RCP R8, R8 ;  /* 0x0000000800087308 */ /* 0x001e220000001000 */
[----:B-1----:R-:W-:-:S04]  /*59e0*/  FMUL R2, R2, R7 ;  /* 0x0000000702027220 */ /* 0x002fc80000400000 */
[----:B------:R-:W-:Y:S01]  /*59f0*/  FMUL R2, R9, |R2| ;  /* 0x4000000209027220 */ /* 0x000fe20000400000 */
[----:B0-----:R-:W-:-:S05]  /*5a00*/  VIADD R4, R8, 0xffffffe ;  /* 0x0ffffffe08047836 */ /* 0x001fca0000000000 */
[----:B------:R-:W0:Y:S08]  /*5a10*/  F2I.TRUNC.NTZ R2, R2 ;  /* 0x0000000200027305 */ /* 0x000e30000020f100 */
[----:B------:R1:W2:Y:S01]  /*5a20*/  F2I.FTZ.U32.TRUNC.NTZ R5, R4 ;  /* 0x0000000400057305 */ /* 0x0002a2000021f000 */
[----:B0-----:R-:W-:Y:S01]  /*5a30*/  ISETP.GE.AND P3, PT, R2, RZ, PT ;  /* 0x000000ff0200720c */ /* 0x001fe20003f66270 */
[----:B-1----:R-:W-:Y:S01]  /*5a40*/  IMAD.MOV.U32 R4, RZ, RZ, RZ ;  /* 0x000000ffff047224 */ /* 0x002fe200078e00ff */
[----:B--2---:R-:W-:-:S05]  /*5a50*/  IADD3 R10, PT, PT, RZ, -R5, RZ ;  /* 0x80000005ff0a7210 */ /* 0x004fca0007ffe0ff */
[----:B------:R-:W-:Y:S01]  /*5a60*/  IMAD R9, R10, R11, RZ ;  /* 0x0000000b0a097224 */ /* 0x000fe200078e02ff */
[----:B------:R-:W-:-:S03]  /*5a70*/  IABS R10, R2 ;  /* 0x00000002000a7213 */ /* 0x000fc60000000000 */
[----:B------:R-:W-:-:S06]  /*5a80*/  IMAD.HI.U32 R9, R5, R9, R4 ;  /* 0x0000000905097227 */ /* 0x000fcc00078e0004 */
[----:B------:R-:W-:Y:S02]  /*5a90*/  IMAD.HI.U32 R4, R9, R10, RZ ;  /* 0x0000000a09047227 */ /* 0x000fe400078e00ff */
[----:B------:R-:W0:Y:S02]  /*5aa0*/  LDC.64 R8, c[0x0][0x3a0] ;  /* 0x0000e800ff087b82 */ /* 0x000e240000000a00 */
[----:B------:R-:W-:-:S04]  /*5ab0*/  IMAD.MOV R5, RZ, RZ, -R4 ;  /* 0x000000ffff057224 */ /* 0x000fc800078e0a04 */
[C---:B------:R-:W-:Y:S02]  /*5ac0*/  IMAD R10, R11.reuse, R5, R10 ;  /* 0x000000050b0a7224 */ /* 0x040fe400078e020a */
[----:B------:R-:W1:Y:S03]  /*5ad0*/  LDC.64 R4, c[0x0][0x3a8] ;  /* 0x0000ea00ff047b82 */ /* 0x000e660000000a00 */
[----:B------:R-:W-:-:S13]  /*5ae0*/  ISETP.GT.U32.AND P2, PT, R11, R10, PT ;  /* 0x0000000a0b00720c */ /* 0x000fda0003f44070 */
[----:B------:R-:W-:-:S04]  /*5af0*/  @!P2 IADD3 R10, PT, PT, R10, -R11, RZ ;  /* 0x8000000b0a0aa210 */ /* 0x000fc80007ffe0ff */
[----:B------:R-:W-:-:S13]  /*5b00*/  ISETP.GT.U32.AND P2, PT, R11, R10, PT ;  /* 0x0000000a0b00720c */ /* 0x000fda0003f44070 */
[----:B------:R-:W-:-:S04]  /*5b10*/  @!P2 IMAD.IADD R10, R10, 0x1, -R11 ;  /* 0x000000010a0aa824 */ /* 0x000fc800078e0a0b */
[----:B------:R-:W-:-:S05]  /*5b20*/  @!P3 IMAD.MOV R10, RZ, RZ, -R10 ;  /* 0x000000ffff0ab224 */ /* 0x000fca00078e0a0a */
[----:B------:R-:W-:Y:S02]  /*5b30*/  SEL R13, R13, R10, !P0 ;  /* 0x0000000a0d0d7207 */ /* 0x000fe40004000000 */
[----:B------:R-:W2:Y:S03]  /*5b40*/  LDG.E.64 R10, desc[UR36][R16.64] ;  /* 0x00000024100a7981 */ /* 0x000ea6000c1e1b00 */
[----:B-1----:R-:W-:-:S04]  /*5b50*/  IMAD.WIDE R4, R13, 0x4, R4 ;  /* 0x000000040d047825 */ /* 0x002fc800078e0204 */
[C---:B0-----:R-:W-:Y:S02]  /*5b60*/  IMAD.WIDE R8, R13.reuse, 0x4, R8 ;  /* 0x000000040d087825 */ /* 0x041fe400078e0208 */
[----:B------:R-:W3:Y:S04]  /*5b70*/  LDG.E R4, desc[UR36][R4.64] ;  /* 0x0000002404047981 */ /* 0x000ee8000c1e1900 */
[----:B------:R-:W3:Y:S01]  /*5b80*/  LDG.E R8, desc[UR36][R8.64] ;  /* 0x0000002408087981 */ /* 0x000ee2000c1e1900 */
[----:B------:R-:W0:Y:S02]  /*5b90*/  MUFU.COS R6, R6 ;  /* 0x0000000600067308 */ /* 0x000e240000000000 */
[----:B0-----:R-:W-:Y:S01]  /*5ba0*/  FMUL R7, R6, R7 ;  /* 0x0000000706077220 */ /* 0x001fe20000400000 */
[----:B--2---:R-:W-:-:S04]  /*5bb0*/  IMAD.WIDE R10, R13, 0x4, R10 ;  /* 0x000000040d0a7825 */ /* 0x004fc800078e020a */
[----:B---3--:R-:W-:-:S04]  /*5bc0*/  FADD R2, R4, -R8 ;  /* 0x8000000804027221 */ /* 0x008fc80000000000 */
[----:B------:R-:W-:-:S05]  /*5bd0*/  FFMA R7, |R7|, R2, R8 ;  /* 0x0000000207077223 */ /* 0x000fca0000000208 */
[----:B------:R0:W-:Y:S02]  /*5be0*/  ST.E desc[UR36][R10.64], R7 ;  /* 0x000000070a007985 */ /* 0x0001e4000c101924 */
.L_x_58:
[----:B------:R-:W-:Y:S05]  /*5bf0*/  BSYNC.RECONVERGENT B0 ;  /* 0x0000000000007941 */ /* 0x000fea0003800200 */
.L_x_57:
[----:B------:R-:W-:Y:S05]  /*5c00*/  @!P1 EXIT ;  /* 0x000000000000994d */ /* 0x000fea0003800000 */
[C---:B------:R-:W-:Y:S01]  /*5c10*/  ISETP.GE.U32.AND P0, PT, R3.reuse, 0x8, PT ;  /* 0x000000080300780c */ /* 0x040fe20003f06070 */
[----:B------:R-:W-:Y:S02]  /*5c20*/  HFMA2 R29, -RZ, RZ, 0, 0 ;  /* 0x00000000ff1d7431 */ /* 0x000fe400000001ff */
[----:B------:R-:W-:Y:S01]  /*5c30*/  IMAD R28, R0, R3, RZ ;  /* 0x00000003001c7224 */ /* 0x000fe200078e02ff */
[----:B------:R-:W-:-:S09]  /*5c40*/  LOP3.LUT R33, R3, 0x7, RZ, 0xc0, !PT ;  /* 0x0000000703217812 */ /* 0x000fd200078ec0ff */
[----:B------:R-:W-:Y:S05]  /*5c50*/  @!P0 BRA `(.L_x_59) ;  /* 0x0000000c00808947 */ /* 0x000fea0003800000 */
[----:B------:R-:W1:Y:S01]  /*5c60*/  LDCU.64 UR38, c[0x0][0x3b8] ;  /* 0x00007700ff2677ac */ /* 0x000e620008000a00 */
[----:B------:R-:W-:Y:S01]  /*5c70*/  LOP3.LUT R29, R3, 0x7ffffff8, RZ, 0xc0, !PT ;  /* 0x7ffffff8031d7812 */ /* 0x000fe200078ec0ff */
[----:B------:R-:W-:Y:S01]  /*5c80*/  BSSY.RECONVERGENT B6, `(.L_x_59) ;  /* 0x00000dd000067945 */ /* 0x000fe20003800200 */
[----:B------:R-:W-:Y:S01]  /*5c90*/  IADD3 R27, P0, PT, R19, 0x20, RZ ;  /* 0x00000020131b7810 */ /* 0x000fe20007f1e0ff */
[----:B------:R-:W-:Y:S01]  /*5ca0*/  IMAD.MOV.U32 R32, RZ, RZ, RZ ;  /* 0x000000ffff207224 */ /* 0x000fe200078e00ff */
[----:B------:R-:W-:Y:S01]  /*5cb0*/  MOV R30, R28 ;  /* 0x0000001c001e7202 */ /* 0x000fe20000000f00 */
[----:B------:R-:W-:Y:S02]  /*5cc0*/  IMAD.MOV.U32 R31, RZ, RZ, RZ ;  /* 0x000000ffff1f7224 */ /* 0x000fe400078e00ff */
[----:B------:R-:W-:Y:S02]  /*5cd0*/  IMAD.X R26, RZ, RZ, R18, P0 ;  /* 0x000000ffff1a7224 */ /* 0x000fe400000e0612 */
[----:B------:R-:W-:Y:S01]  /*5ce0*/  IMAD.MOV R25, RZ, RZ, -R29 ;  /* 0x000000ffff197224 */ /* 0x000fe200078e0a1d */
[----:B-1----:R-:W-:-:S04]  /*5cf0*/  UIADD3 UR38, UP0, UPT, UR38, 0x10, URZ ;  /* 0x0000001026267890 */ /* 0x002fc8000ff1e0ff */
[----:B------:R-:W-:-:S12]  /*5d00*/  UIADD3.X UR39, UPT, UPT, URZ, UR39, URZ, UP0, !UPT ;  /* 0x00000027ff277290 */ /* 0x000fd800087fe4ff */
.L_x_76:
[----:B------:R-:W3:Y:S01]  /*5d10*/  LDG.E.64 R2, desc[UR36][R16.64] ;  /* 0x0000002410027981 */ /* 0x000ee2000c1e1b00 */
[----:B------:R-:W1:Y:S01]  /*5d20*/  LDCU.64 UR4, c[0x4][0x48] ;  /* 0x01000900ff0477ac */ /* 0x000e620008000a00 */
[----:B---3--:R-:W-:-:S04]  /*5d30*/  IADD3 R6, P0, PT, R2, R32, RZ ;  /* 0x0000002002067210 */ /* 0x008fc80007f1e0ff */
[----:B0-----:R-:W-:-:S05]  /*5d40*/  IADD3.X R7, PT, PT, R3, R31, RZ, P0, !PT ;  /* 0x0000001f03077210 */ /* 0x001fca00007fe4ff */
[----:B------:R0:W3:Y:S01]  /*5d50*/  LD.E R0, desc[UR36][R6.64] ;  /* 0x0000002406007980 */ /* 0x0000e2000c101900 */
[----:B------:R-:W-:Y:S01]  /*5d60*/  MOV R24, 0x0 ;  /* 0x0000000000187802 */ /* 0x000fe20000000f00 */
[----:B------:R-:W-:Y:S01]  /*5d70*/  VIADD R25, R25, 0x8 ;  /* 0x0000000819197836 */ /* 0x000fe20000000000 */
[----:B--2---:R-:W-:Y:S01]  /*5d80*/  MOV R23, UR39 ;  /* 0x0000002700177c02 */ /* 0x004fe20008000f00 */
[----:B------:R-:W-:Y:S01]  /*5d90*/  IMAD.U32 R22, RZ, RZ, UR38 ;  /* 0x00000026ff167e24 */ /* 0x000fe2000f8e00ff */
[----:B------:R2:W4:Y:S01]  /*5da0*/  LDC.64 R2, c[0x4][R24] ;  /* 0x0100000018027b82 */ /* 0x0005220000000a00 */
[----:B-1----:R-:W-:Y:S01]  /*5db0*/  IMAD.U32 R4, RZ, RZ, UR4 ;  /* 0x00000004ff047e24 */ /* 0x002fe2000f8e00ff */
[----:B------:R-:W-:Y:S01]  /*5dc0*/  ISETP.NE.AND P0, PT, R25, RZ, PT ;  /* 0x000000ff1900720c */ /* 0x000fe20003f05270 */
[----:B------:R-:W-:Y:S01]  /*5dd0*/  IMAD.U32 R5, RZ, RZ, UR5 ;  /* 0x00000005ff057e24 */ /* 0x000fe2000f8e00ff */
[----:B0-----:R-:W-:Y:S01]  /*5de0*/  MOV R6, R27 ;  /* 0x0000001b00067202 */ /* 0x001fe20000000f00 */
[----:B------:R-:W-:Y:S01]  /*5df0*/  IMAD.MOV.U32 R7, RZ, RZ, R26 ;  /* 0x000000ffff077224 */ /* 0x000fe200078e001a */
[----:B------:R-:W-:Y:S01]  /*5e00*/  P2R R34, PR, RZ, 0x1 ;  /* 0x00000001ff227803 */ /* 0x000fe20000000000 */
[----:B------:R-:W-:Y:S01]  /*5e10*/  IMAD.WIDE R22, R30, 0x4, R22 ;  /* 0x000000041e167825 */ /* 0x000fe200078e0216 */
[----:B---3--:R-:W0:Y:S02]  /*5e20*/  F2F.F64.F32 R8, R0 ;  /* 0x0000000000087310 */ /* 0x008e240000201800 */
[----:B0---4-:R2:W-:Y:S05]  /*5e30*/  STL.64 [R1+0x20], R8 ;  /* 0x0000200801007387 */ /* 0x0115ea0000100a00 */
[----:B------:R-:W-:-:S07]  /*5e40*/  LEPC R20, `(.L_x_60) ;  /* 0x000000001014794e */ /* 0x000fce0000000000 */
[----:B--2---:R-:W-:Y:S05]  /*5e50*/  CALL.ABS.NOINC R2 ;  /* 0x0000000002007343 */ /* 0x004fea0003c00000 */
.L_x_60:
[----:B------:R-:W2:Y:S01]  /*5e60*/  LDG.E R0, desc[UR36][R22.64+-0x10] ;  /* 0xfffff02416007981 */ /* 0x000ea2000c1e1900 */
[----:B------:R0:W1:Y:S01]  /*5e70*/  LDC.64 R2, c[0x4][R24] ;  /* 0x0100000018027b82 */ /* 0x0000620000000a00 */
[----:B------:R-:W3:Y:S01]  /*5e80*/  LDCU.64 UR4, c[0x4][0x48] ;  /* 0x01000900ff0477ac */ /* 0x000ee20008000a00 */
[----:B------:R-:W-:Y:S02]  /*5e90*/  IMAD.MOV.U32 R6, RZ, RZ, R27 ;  /* 0x000000ffff067224 */ /* 0x000fe400078e001b */
[----:B------:R-:W-:Y:S02]  /*5ea0*/  IMAD.MOV.U32 R7, RZ, RZ, R26 ;  /* 0x000000ffff077224 */ /* 0x000fe400078e001a */
[----:B---3--:R-:W-:Y:S01]  /*5eb0*/  IMAD.U32 R4, RZ, RZ, UR4 ;  /* 0x00000004ff047e24 */ /* 0x008fe2000f8e00ff */
[----:B------:R-:W-:Y:S01]  /*5ec0*/  MOV R5, UR5 ;  /* 0x0000000500057c02 */ /* 0x000fe20008000f00 */
[----:B--2---:R-:W2:Y:S02]  /*5ed0*/  F2F.F64.F32 R8, R0 ;  /* 0x0000000000087310 */ /* 0x004ea40000201800 */
[----:B-12---:R0:W-:Y:S04]  /*5ee0*/  STL.64 [R1+0x20], R8 ;  /* 0x0000200801007387 */ /* 0x0061e80000100a00 */
[----:B------:R-:W-:-:S07]  /*5ef0*/  LEPC R20, `(.L_x_61) ;  /* 0x000000001014794e */ /* 0x000fce0000000000 */
[----:B0-----:R-:W-:Y:S05]  /*5f00*/  CALL.ABS.NOINC R2 ;  /* 0x0000000002007343 */ /* 0x001fea0003c00000 */
.L_x_61:
[----:B------:R-:W2:Y:S01]  /*5f10*/  LDG.E.64 R2, desc[UR36][R16.64] ;  /* 0x0000002410027981 */ /* 0x000ea2000c1e1b00 */
[----:B------:R-:W0:Y:S01]  /*5f20*/  LDCU.64 UR4, c[0x4][0x48] ;  /* 0x01000900ff0477ac */ /* 0x000e220008000a00 */
[----:B--2---:R-:W-:-:S04]  /*5f30*/  IADD3 R10, P0, PT, R2, R32, RZ ;  /* 0x00000020020a7210 */ /* 0x004fc80007f1e0ff */
[----:B------:R-:W-:-:S05]  /*5f40*/  IADD3.X R11, PT, PT, R3, R31, RZ, P0, !PT ;  /* 0x0000001f030b7210 */ /* 0x000fca00007fe4ff */
[----:B------:R-:W2:Y:S01]  /*5f50*/  LD.E R0, desc[UR36][R10.64+0x4] ;  /* 0x000004240a007980 */ /* 0x000ea2000c101900 */
[----:B------:R1:W3:Y:S01]  /*5f60*/  LDC.64 R2, c[0x4][R24] ;  /* 0x0100000018027b82 */ /* 0x0002e20000000a00 */
[----:B0-----:R-:W-:Y:S01]  /*5f70*/  IMAD.U32 R4, RZ, RZ, UR4 ;  /* 0x00000004ff047e24 */ /* 0x001fe2000f8e00ff */
[----:B------:R-:W-:Y:S01]  /*5f80*/  MOV R6, R27 ;  /* 0x0000001b00067202 */ /* 0x000fe20000000f00 */
[----:B------:R-:W-:Y:S02]  /*5f90*/  IMAD.U32 R5, RZ, RZ, UR5 ;  /* 0x00000005ff057e24 */ /* 0x000fe4000f8e00ff */
[----:B------:R-:W-:Y:S01]  /*5fa0*/  IMAD.MOV.U32 R7, RZ, RZ, R26 ;  /* 0x000000ffff077224 */ /* 0x000fe200078e001a */
[----:B--2---:R-:W0:Y:S02]  /*5fb0*/  F2F.F64.F32 R8, R0 ;  /* 0x0000000000087310 */ /* 0x004e240000201800 */
[----:B0--3--:R1:W-:Y:S04]  /*5fc0*/  STL.64 [R1+0x20], R8 ;  /* 0x0000200801007387 */ /* 0x0093e80000100a00 */
[----:B------:R-:W-:-:S07]  /*5fd0*/  LEPC R20, `(.L_x_62) ;  /* 0x000000001014794e */ /* 0x000fce0000000000 */
[----:B-1----:R-:W-:Y:S05]  /*5fe0*/  CALL.ABS.NOINC R2 ;  /* 0x0000000002007343 */ /* 0x002fea0003c00000 */
.L_x_62:
        /* <DEDUP_REMOVED lines=11> */
.L_x_63:
        /* <DEDUP_REMOVED lines=14> */
.L_x_64:
        /* <DEDUP_REMOVED lines=11> */
.L_x_65:
        /* <DEDUP_REMOVED lines=14> */
.L_x_66:
        /* <DEDUP_REMOVED lines=11> */
.L_x_67:
        /* <DEDUP_REMOVED lines=14> */
.L_x_68:
        /* <DEDUP_REMOVED lines=11> */
.L_x_69:
        /* <DEDUP_REMOVED lines=14> */
.L_x_70:
        /* <DEDUP_REMOVED lines=11> */
.L_x_71:
        /* <DEDUP_REMOVED lines=14> */
.L_x_72:
        /* <DEDUP_REMOVED lines=11> */
.L_x_73:
        /* <DEDUP_REMOVED lines=14> */
.L_x_74:
        /* <DEDUP_REMOVED lines=11> */
.L_x_75:
[----:B------:R-:W-:Y:S02]  /*6a00*/  ISETP.NE.AND P6, PT, R34, RZ, PT ;  /* 0x000000ff2200720c */ /* 0x000fe40003fc5270 */
[----:B------:R-:W-:Y:S02]  /*6a10*/  IADD3 R32, P0, PT, R32, 0x20, RZ ;  /* 0x0000002020207810 */ /* 0x000fe40007f1e0ff */
[----:B------:R-:W-:-:S03]  /*6a20*/  IADD3 R30, PT, PT, R30, 0x8, RZ ;  /* 0x000000081e1e7810 */ /* 0x000fc60007ffe0ff */
[----:B------:R-:W-:-:S06]  /*6a30*/  IMAD.X R31, RZ, RZ, R31, P0 ;  /* 0x000000ffff1f7224 */ /* 0x000fcc00000e061f */
[----:B------:R-:W-:Y:S05]  /*6a40*/  @P6 BRA `(.L_x_76) ;  /* 0xfffffff000b06947 */ /* 0x000fea000383ffff */
[----:B------:R-:W-:Y:S05]  /*6a50*/  BSYNC.RECONVERGENT B6 ;  /* 0x0000000000067941 */ /* 0x000fea0003800200 */
.L_x_59:
[----:B------:R-:W-:-:S13]  /*6a60*/  ISETP.NE.AND P0, PT, R33, RZ, PT ;  /* 0x000000ff2100720c */ /* 0x000fda0003f05270 */
[----:B------:R-:W-:Y:S05]  /*6a70*/  @!P0 EXIT ;  /* 0x000000000000894d */ /* 0x000fea0003800000 */
[----:B------:R-:W1:Y:S01]  /*6a80*/  LDC R26, c[0x0][0x38c] ;  /* 0x0000e300ff1a7b82 */ /* 0x000e620000000800 */
[----:B------:R-:W-:Y:S02]  /*6a90*/  ISETP.GE.U32.AND P0, PT, R33, 0x4, PT ;  /* 0x000000042100780c */ /* 0x000fe40003f06070 */
[----:B-1----:R-:W-:-:S11]  /*6aa0*/  LOP3.LUT R26, R26, 0x3, RZ, 0xc0, !PT ;  /* 0x000000031a1a7812 */ /* 0x002fd600078ec0ff */
[----:B------:R-:W-:Y:S05]  /*6ab0*/  @!P0 BRA `(.L_x_77) ;  /* 0x00000004009c8947 */ /* 0x000fea0003800000 */
[----:B------:R-:W3:Y:S01]  /*6ac0*/  LDG.E.64 R8, desc[UR36][R16.64] ;  /* 0x0000002410087981 */ /* 0x000ee2000c1e1b00 */
[----:B------:R-:W-:Y:S01]  /*6ad0*/  MOV R25, 0x0 ;  /* 0x0000000000197802 */ /* 0x000fe20000000f00 */
[----:B------:R-:W1:Y:S01]  /*6ae0*/  LDCU.64 UR4, c[0x4][0x48] ;  /* 0x01000900ff0477ac */ /* 0x000e620008000a00 */
[----:B---3--:R-:W-:-:S06]  /*6af0*/  IMAD.WIDE.U32 R8, R29, 0x4, R8 ;  /* 0x000000041d087825 */ /* 0x008fcc00078e0008 */
[----:B------:R-:W3:Y:S01]  /*6b00*/  LD.E R8, desc[UR36][R8.64] ;  /* 0x0000002408087980 */ /* 0x000ee2000c101900 */
[----:B--2---:R2:W4:Y:S01]  /*6b10*/  LDC.64 R12, c[0x4][R25] ;  /* 0x01000000190c7b82 */ /* 0x0045220000000a00 */
[----:B------:R-:W-:Y:S01]  /*6b20*/  IADD3 R24, P0, PT, R19, 0x20, RZ ;  /* 0x0000002013187810 */ /* 0x000fe20007f1e0ff */
[----:B-1----:R-:W-:Y:S01]  /*6b30*/  IMAD.U32 R5, RZ, RZ, UR5 ;  /* 0x00000005ff057e24 */ /* 0x002fe2000f8e00ff */
[----:B------:R-:W-:-:S03]  /*6b40*/  MOV R4, UR4 ;  /* 0x0000000400047c02 */ /* 0x000fc60008000f00 */
[----:B------:R-:W-:Y:S02]  /*6b50*/  IMAD.X R2, RZ, RZ, R18, P0 ;  /* 0x000000ffff027224 */ /* 0x000fe400000e0612 */
[----:B------:R-:W-:-:S03]  /*6b60*/  IMAD.MOV.U32 R6, RZ, RZ, R24 ;  /* 0x000000ffff067224 */ /* 0x000fc600078e0018 */
[----:B0-----:R-:W-:Y:S01]  /*6b70*/  MOV R7, R2 ;  /* 0x0000000200077202 */ /* 0x001fe20000000f00 */
[----:B---3--:R-:W0:Y:S02]  /*6b80*/  F2F.F64.F32 R10, R8 ;  /* 0x00000008000a7310 */ /* 0x008e240000201800 */
[----:B0---4-:R2:W-:Y:S04]  /*6b90*/  STL.64 [R1+0x20], R10 ;  /* 0x0000200a01007387 */ /* 0x0115e80000100a00 */
[----:B------:R-:W-:-:S07]  /*6ba0*/  LEPC R20, `(.L_x_78) ;  /* 0x000000001014794e */ /* 0x000fce0000000000 */
[----:B--2---:R-:W-:Y:S05]  /*6bb0*/  CALL.ABS.NOINC R12 ;  /* 0x000000000c007343 */ /* 0x004fea0003c00000 */
.L_x_78:
[----:B------:R-:W0:Y:S01]  /*6bc0*/  LDC.64 R22, c[0x0][0x3b8] ;  /* 0x0000ee00ff167b82 */ /* 0x000e220000000a00 */
[----:B------:R-:W-:Y:S01]  /*6bd0*/  IMAD.IADD R3, R28, 0x1, R29 ;  /* 0x000000011c037824 */ /* 0x000fe200078e021d */
[----:B------:R-:W1:Y:S03]  /*6be0*/  LDCU.64 UR4, c[0x4][0x48] ;  /* 0x01000900ff0477ac */ /* 0x000e660008000a00 */
[----:B0-----:R-:W-:-:S05]  /*6bf0*/  IMAD.WIDE R22, R3, 0x4, R22 ;  /* 0x0000000403167825 */ /* 0x001fca00078e0216 */
[----:B------:R-:W2:Y:S01]  /*6c00*/  LDG.E R0, desc[UR36][R22.64] ;  /* 0x0000002416007981 */ /* 0x000ea2000c1e1900 */
[----:B------:R0:W3:Y:S01]  /*6c10*/  LDC.64 R8, c[0x4][R25] ;  /* 0x0100000019087b82 */ /* 0x0000e20000000a00 */
[----:B-1----:R-:W-:Y:S01]  /*6c20*/  IMAD.U32 R4, RZ, RZ, UR4 ;  /* 0x00000004ff047e24 */ /* 0x002fe2000f8e00ff */
[----:B------:R-:W-:Y:S01]  /*6c30*/  MOV R5, UR5 ;  /* 0x0000000500057c02 */ /* 0x000fe20008000f00 */
[----:B------:R-:W-:Y:S02]  /*6c40*/  IMAD.MOV.U32 R6, RZ, RZ, R24 ;  /* 0x000000ffff067224 */ /* 0x000fe400078e0018 */
[----:B------:R-:W-:Y:S01]  /*6c50*/  IMAD.MOV.U32 R7, RZ, RZ, R2 ;  /* 0x000000ffff077224 */ /* 0x000fe200078e0002 */
[----:B--2---:R-:W1:Y:S02]  /*6c60*/  F2F.F64.F32 R10, R0 ;  /* 0x00000000000a7310 */ /* 0x004e640000201800 */
[----:B-1-3--:R0:W-:Y:S04]  /*6c70*/  STL.64 [R1+0x20], R10 ;  /* 0x0000200a01007387 */ /* 0x00a1e80000100a00 */
[----:B------:R-:W-:-:S07]  /*6c80*/  LEPC R20, `(.L_x_79) ;  /* 0x000000001014794e */ /* 0x000fce0000000000 */
[----:B0-----:R-:W-:Y:S05]  /*6c90*/  CALL.ABS.NOINC R8 ;  /* 0x0000000008007343 */ /* 0x001fea0003c00000 */
.L_x_79:
[----:B------:R-:W2:Y:S01]  /*6ca0*/  LDG.E.64 R10, desc[UR36][R16.64] ;  /* 0x00000024100a7981 */ /* 0x000ea2000c1e1b00 */
[----:B------:R-:W0:Y:S01]  /*6cb0*/  LDCU.64 UR4, c[0x4][0x48] ;  /* 0x01000900ff0477ac */ /* 0x000e220008000a00 */
[----:B--2---:R-:W-:-:S06]  /*6cc0*/  IMAD.WIDE.U32 R10, R29, 0x4, R10 ;  /* 0x000000041d0a7825 */ /* 0x004fcc00078e000a */
[----:B------:R-:W2:Y:S01]  /*6cd0*/  LD.E R10, desc[UR36][R10.64+0x4] ;  /* 0x000004240a0a7980 */ /* 0x000ea2000c101900 */
[----:B------:R1:W3:Y:S01]  /*6ce0*/  LDC.64 R8, c[0x4][R25] ;  /* 0x0100000019087b82 */ /* 0x0002e20000000a00 */
[----:B0-----:R-:W-:Y:S01]  /*6cf0*/  MOV R4, UR4 ;  /* 0x0000000400047c02 */ /* 0x001fe20008000f00 */
[----:B------:R-:W-:Y:S01]  /*6d00*/  IMAD.U32 R5, RZ, RZ, UR5 ;  /* 0x00000005ff057e24 */ /* 0x000fe2000f8e00ff */
[----:B------:R-:W-:Y:S01]  /*6d10*/  MOV R7, R2 ;  /* 0x0000000200077202 */ /* 0x000fe20000000f00 */
[----:B------:R-:W-:Y:S01]  /*6d20*/  IMAD.MOV.U32 R6, RZ, RZ, R24 ;  /* 0x000000ffff067224 */ /* 0x000fe200078e0018 */
[----:B--2---:R-:W0:Y:S02]  /*6d30*/  F2F.F64.F32 R12, R10 ;  /* 0x0000000a000c7310 */ /* 0x004e240000201800 */
[----:B0--3--:R1:W-:Y:S04]  /*6d40*/  STL.64 [R1+0x20], R12 ;  /* 0x0000200c01007387 */ /* 0x0093e80000100a00 */
[----:B------:R-:W-:-:S07]  /*6d50*/  LEPC R20, `(.L_x_80) ;  /* 0x000000001014794e */ /* 0x000fce0000000000 */
[----:B-1----:R-:W-:Y:S05]  /*6d60*/  CALL.ABS.NOINC R8 ;  /* 0x0000000008007343 */ /* 0x002fea0003c00000 */
.L_x_80:
[----:B------:R-:W2:Y:S01]  /*6d70*/  LDG.E R0, desc[UR36][R22.64+0x4] ;  /* 0x0000042416007981 */ /* 0x000ea2000c1e1900 */
[----:B------:R0:W1:Y:S01]  /*6d80*/  LDC.64 R8, c[0x4][R25] ;  /* 0x0100000019087b82 */ /* 0x0000620000000a00 */
[----:B------:R-:W3:Y:S01]  /*6d90*/  LDCU.64 UR4, c[0x4][0x48] ;  /* 0x01000900ff0477ac */ /* 0x000ee20008000a00 */
[----:B------:R-:W-:Y:S01]  /*6da0*/  MOV R6, R24 ;  /* 0x0000001800067202 */ /* 0x000fe20000000f00 */
[----:B------:R-:W-:Y:S02]  /*6db0*/  IMAD.MOV.U32 R7, RZ, RZ, R2 ;  /* 0x000000ffff077224 */ /* 0x000fe400078e0002 */
[----:B---3--:R-:W-:Y:S02]  /*6dc0*/  IMAD.U32 R4, RZ, RZ, UR4 ;  /* 0x00000004ff047e24 */ /* 0x008fe4000f8e00ff */
[----:B------:R-:W-:Y:S01]  /*6dd0*/  IMAD.U32 R5, RZ, RZ, UR5 ;  /* 0x00000005ff057e24 */ /* 0x000fe2000f8e00ff */
[----:B--2---:R-:W2:Y:S02]  /*6de0*/  F2F.F64.F32 R10, R0 ;  /* 0x00000000000a7310 */ /* 0x004ea40000201800 */
[----:B-12---:R0:W-:Y:S04]  /*6df0*/  STL.64 [R1+0x20], R10 ;  /* 0x0000200a01007387 */ /* 0x0061e80000100a00 */
[----:B------:R-:W-:-:S07]  /*6e00*/  LEPC R20, `(.L_x_81) ;  /* 0x000000001014794e */ /* 0x000fce0000000000 */
[----:B0-----:R-:W-:Y:S05]  /*6e10*/  CALL.ABS.NOINC R8 ;  /* 0x0000000008007343 */ /* 0x001fea0003c00000 */
.L_x_81:
[----:B------:R-:W2:Y:S01]  /*6e20*/  LDG.E.64 R10, desc[UR36][R16.64] ;  /* 0x00000024100a7981 */ /* 0x000ea2000c1e1b00 */
[----:B------:R-:W0:Y:S01]  /*6e30*/  LDCU.64 UR4, c[0x4][0x48] ;  /* 0x01000900ff0477ac */ /* 0x000e220008000a00 */
[----:B--2---:R-:W-:-:S06]  /*6e40*/  IMAD.WIDE.U32 R10, R29, 0x4, R10 ;  /* 0x000000041d0a7825 */ /* 0x004fcc00078e000a */
[----:B------:R-:W2:Y:S01]  /*6e50*/  LD.E R10, desc[UR36][R10.64+0x8] ;  /* 0x000008240a0a7980 */ /* 0x000ea2000c101900 */
[----:B------:R1:W3:Y:S01]  /*6e60*/  LDC.64 R8, c[0x4][R25] ;  /* 0x0100000019087b82 */ /* 0x0002e20000000a00 */
[----:B0-----:R-:W-:Y:S01]  /*6e70*/  IMAD.U32 R4, RZ, RZ, UR4 ;  /* 0x00000004ff047e24 */ /* 0x001fe2000f8e00ff */
[----:B------:R-:W-:Y:S01]  /*6e80*/  MOV R5, UR5 ;  /* 0x0000000500057c02 */ /* 0x000fe20008000f00 */
[----:B------:R-:W-:Y:S02]  /*6e90*/  IMAD.MOV.U32 R6, RZ, RZ, R24 ;  /* 0x000000ffff067224 */ /* 0x000fe400078e0018 */
[----:B------:R-:W-:Y:S01]  /*6ea0*/  IMAD.MOV.U32 R7, RZ, RZ, R2 ;  /* 0x000000ffff077224 */ /* 0x000fe200078e0002 */
[----:B--2---:R-:W0:Y:S02]  /*6eb0*/  F2F.F64.F32 R12, R10 ;  /* 0x0000000a000c7310 */ /* 0x004e240000201800 */
[----:B0--3--:R1:W-:Y:S04]  /*6ec0*/  STL.64 [R1+0x20], R12 ;  /* 0x0000200c01007387 */ /* 0x0093e80000100a00 */
[----:B------:R-:W-:-:S07]  /*6ed0*/  LEPC R20, `(.L_x_82) ;  /* 0x000000001014794e */ /* 0x000fce0000000000 */
[----:B-1----:R-:W-:Y:S05]  /*6ee0*/  CALL.ABS.NOINC R8 ;  /* 0x0000000008007343 */ /* 0x002fea0003c00000 */
.L_x_82:
[----:B------:R-:W2:Y:S01]  /*6ef0*/  LDG.E R0, desc[UR36][R22.64+0x8] ;  /* 0x0000082416007981 */ /* 0x000ea2000c1e1900 */
[----:B------:R0:W1:Y:S01]  /*6f00*/  LDC.64 R8, c[0x4][R25] ;  /* 0x0100000019087b82 */ /* 0x0000620000000a00 */
[----:B------:R-:W3:Y:S01]  /*6f10*/  LDCU.64 UR4, c[0x4][0x48] ;  /* 0x01000900ff0477ac */ /* 0x000ee20008000a00 */
[----:B------:R-:W-:Y:S01]  /*6f20*/  IMAD.MOV.U32 R6, RZ, RZ, R24 ;  /* 0x000000ffff067224 */ /* 0x000fe200078e0018 */
[----:B------:R-:W-:Y:S02]  /*6f30*/  MOV R7, R2 ;  /* 0x0000000200077202 */ /* 0x000fe40000000f00 */
[----:B---3--:R-:W-:Y:S01]  /*6f40*/  MOV R4, UR4 ;  /* 0x0000000400047c02 */ /* 0x008fe20008000f00 */
[----:B------:R-:W-:Y:S01]  /*6f50*/  IMAD.U32 R5, RZ, RZ, UR5 ;  /* 0x00000005ff057e24 */ /* 0x000fe2000f8e00ff */
[----:B--2---:R-:W2:Y:S02]  /*6f60*/  F2F.F64.F32 R10, R0 ;  /* 0x00000000000a7310 */ /* 0x004ea40000201800 */
[----:B-12---:R0:W-:Y:S04]  /*6f70*/  STL.64 [R1+0x20], R10 ;  /* 0x0000200a01007387 */ /* 0x0061e80000100a00 */
[----:B------:R-:W-:-:S07]  /*6f80*/  LEPC R20, `(.L_x_83) ;  /* 0x000000001014794e */ /* 0x000fce0000000000 */
[----:B0-----:R-:W-:Y:S05]  /*6f90*/  CALL.ABS.NOINC R8 ;  /* 0x0000000008007343 */ /* 0x001fea0003c00000 */
.L_x_83:
[----:B------:R-:W2:Y:S01]  /*6fa0*/  LDG.E.64 R10, desc[UR36][R16.64] ;  /* 0x00000024100a7981 */ /* 0x000ea2000c1e1b00 */
[----:B------:R-:W0:Y:S01]  /*6fb0*/  LDCU.64 UR4, c[0x4][0x48] ;  /* 0x01000900ff0477ac */ /* 0x000e220008000a00 */
[----:B--2---:R-:W-:-:S06]  /*6fc0*/  IMAD.WIDE.U32 R10, R29, 0x4, R10 ;  /* 0x000000041d0a7825 */ /* 0x004fcc00078e000a */
        /* <DEDUP_REMOVED lines=10> */
.L_x_84:
[----:B------:R-:W2:Y:S01]  /*7070*/  LDG.E R22, desc[UR36][R22.64+0xc] ;  /* 0x00000c2416167981 */ /* 0x000ea2000c1e1900 */
[----:B------:R0:W1:Y:S01]  /*7080*/  LDC.64 R10, c[0x4][R25] ;  /* 0x01000000190a7b82 */ /* 0x0000620000000a00 */
[----:B------:R-:W3:Y:S01]  /*7090*/  LDCU.64 UR4, c[0x4][0x48] ;  /* 0x01000900ff0477ac */ /* 0x000ee20008000a00 */
[----:B------:R-:W-:Y:S01]  /*70a0*/  MOV R6, R24 ;  /* 0x0000001800067202 */ /* 0x000fe20000000f00 */
[----:B------:R-:W-:Y:S01]  /*70b0*/  IMAD.MOV.U32 R7, RZ, RZ, R2 ;  /* 0x000000ffff077224 */ /* 0x000fe200078e0002 */
[----:B---3--:R-:W-:Y:S01]  /*70c0*/  MOV R4, UR4 ;  /* 0x0000000400047c02 */ /* 0x008fe20008000f00 */
[----:B------:R-:W-:Y:S01]  /*70d0*/  IMAD.U32 R5, RZ, RZ, UR5 ;  /* 0x00000005ff057e24 */ /* 0x000fe2000f8e00ff */
[----:B--2---:R-:W2:Y:S02]  /*70e0*/  F2F.F64.F32 R8, R22 ;  /* 0x0000001600087310 */ /* 0x004ea40000201800 */
[----:B-12---:R0:W-:Y:S04]  /*70f0*/  STL.64 [R1+0x20], R8 ;  /* 0x0000200801007387 */ /* 0x0061e80000100a00 */
[----:B------:R-:W-:-:S07]  /*7100*/  LEPC R20, `(.L_x_85) ;  /* 0x000000001014794e */ /* 0x000fce0000000000 */
[----:B0-----:R-:W-:Y:S05]  /*7110*/  CALL.ABS.NOINC R10 ;  /* 0x000000000a007343 */ /* 0x001fea0003c00000 */
.L_x_85:
[----:B------:R-:W-:-:S07]  /*7120*/  IADD3 R29, PT, PT, R29, 0x4, RZ ;  /* 0x000000041d1d7810 */ /* 0x000fce0007ffe0ff */
.L_x_77:
[----:B------:R-:W-:-:S13]  /*7130*/  ISETP.NE.AND P0, PT, R26, RZ, PT ;  /* 0x000000ff1a00720c */ /* 0x000fda0003f05270 */
[----:B------:R-:W-:Y:S05]  /*7140*/  @!P0 EXIT ;  /* 0x000000000000894d */ /* 0x000fea0003800000 */
[----:B------:R-:W-:-:S13]  /*7150*/  ISETP.NE.AND P0, PT, R26, 0x1, PT ;  /* 0x000000011a00780c */ /* 0x000fda0003f05270 */
        /* <DEDUP_REMOVED lines=9> */
[----:B------:R-:W-:Y:S02]  /*71f0*/  MOV R4, UR4 ;  /* 0x0000000400047c02 */ /* 0x000fe40008000f00 */
[----:B------:R-:W-:Y:S01]  /*7200*/  MOV R6, R24 ;  /* 0x0000001800067202 */ /* 0x000fe20000000f00 */
[----:B------:R-:W-:-:S04]  /*7210*/  IMAD.X R25, RZ, RZ, R18, P0 ;  /* 0x000000ffff197224 */ /* 0x000fc800000e0612 */
[----:B0-----:R-:W-:Y:S01]  /*7220*/  IMAD.MOV.U32 R7, RZ, RZ, R25 ;  /* 0x000000ffff077224 */ /* 0x001fe200078e0019 */
[----:B---3--:R-:W0:Y:S02]  /*7230*/  F2F.F64.F32 R10, R8 ;  /* 0x00000008000a7310 */ /* 0x008e240000201800 */
[----:B0---4-:R2:W-:Y:S04]  /*7240*/  STL.64 [R1+0x20], R10 ;  /* 0x0000200a01007387 */ /* 0x0115e80000100a00 */
[----:B------:R-:W-:-:S07]  /*7250*/  LEPC R20, `(.L_x_87) ;  /* 0x000000001014794e */ /* 0x000fce0000000000 */
[----:B--2---:R-:W-:Y:S05]  /*7260*/  CALL.ABS.NOINC R12 ;  /* 0x000000000c007343 */ /* 0x004fea0003c00000 */
.L_x_87:
[----:B------:R-:W0:Y:S01]  /*7270*/  LDC.64 R22, c[0x0][0x3b8] ;  /* 0x0000ee00ff167b82 */ /* 0x000e220000000a00 */
[----:B------:R-:W-:Y:S01]  /*7280*/  IADD3 R3, PT, PT, R28, R29, RZ ;  /* 0x0000001d1c037210 */ /* 0x000fe20007ffe0ff */
[----:B------:R-:W1:Y:S04]  /*7290*/  LDCU.64 UR4, c[0x4][0x48] ;  /* 0x01000900ff0477ac */ /* 0x000e680008000a00 */
[----:B0-----:R-:W-:-:S05]  /*72a0*/  IMAD.WIDE R22, R3, 0x4, R22 ;  /* 0x0000000403167825 */ /* 0x001fca00078e0216 */
[----:B------:R-:W2:Y:S01]  /*72b0*/  LDG.E R0, desc[UR36][R22.64] ;  /* 0x0000002416007981 */ /* 0x000ea2000c1e1900 */
[----:B------:R0:W3:Y:S01]  /*72c0*/  LDC.64 R10, c[0x4][R2] ;  /* 0x01000000020a7b82 */ /* 0x0000e20000000a00 */
[----:B-1----:R-:W-:Y:S01]  /*72d0*/  IMAD.U32 R4, RZ, RZ, UR4 ;  /* 0x00000004ff047e24 */ /* 0x002fe2000f8e00ff */
[----:B------:R-:W-:Y:S01]  /*72e0*/  MOV R5, UR5 ;  /* 0x0000000500057c02 */ /* 0x000fe20008000f00 */
[----:B------:R-:W-:Y:S01]  /*72f0*/  IMAD.MOV.U32 R6, RZ, RZ, R24 ;  /* 0x000000ffff067224 */ /* 0x000fe200078e0018 */
[----:B------:R-:W-:Y:S01]  /*7300*/  MOV R7, R25 ;  /* 0x0000001900077202 */ /* 0x000fe20000000f00 */
[----:B--2---:R-:W1:Y:S02]  /*7310*/  F2F.F64.F32 R8, R0 ;  /* 0x0000000000087310 */ /* 0x004e640000201800 */
[----:B-1-3--:R0:W-:Y:S04]  /*7320*/  STL.64 [R1+0x20], R8 ;  /* 0x0000200801007387 */ /* 0x00a1e80000100a00 */
[----:B------:R-:W-:-:S07]  /*7330*/  LEPC R20, `(.L_x_88) ;  /* 0x000000001014794e */ /* 0x000fce0000000000 */
[----:B0-----:R-:W-:Y:S05]  /*7340*/  CALL.ABS.NOINC R10 ;  /* 0x000000000a007343 */ /* 0x001fea0003c00000 */
.L_x_88:
[----:B------:R-:W2:Y:S01]  /*7350*/  LDG.E.64 R8, desc[UR36][R16.64] ;  /* 0x0000002410087981 */ /* 0x000ea2000c1e1b00 */
[----:B------:R-:W0:Y:S01]  /*7360*/  LDCU.64 UR4, c[0x4][0x48] ;  /* 0x01000900ff0477ac */ /* 0x000e220008000a00 */
[----:B--2---:R-:W-:-:S06]  /*7370*/  IMAD.WIDE.U32 R8, R29, 0x4, R8 ;  /* 0x000000041d087825 */ /* 0x004fcc00078e0008 */
[----:B------:R-:W2:Y:S01]  /*7380*/  LD.E R8, desc[UR36][R8.64+0x4] ;  /* 0x0000042408087980 */ /* 0x000ea2000c101900 */
[----:B------:R1:W3:Y:S01]  /*7390*/  LDC.64 R12, c[0x4][R2] ;  /* 0x01000000020c7b82 */ /* 0x0002e20000000a00 */
[----:B0-----:R-:W-:Y:S01]  /*73a0*/  IMAD.U32 R4, RZ, RZ, UR4 ;  /* 0x00000004ff047e24 */ /* 0x001fe2000f8e00ff */
[----:B------:R-:W-:Y:S01]  /*73b0*/  MOV R5, UR5 ;  /* 0x0000000500057c02 */ /* 0x000fe20008000f00 */
[----:B------:R-:W-:Y:S01]  /*73c0*/  IMAD.MOV.U32 R6, RZ, RZ, R24 ;  /* 0x000000ffff067224 */ /* 0x000fe200078e0018 */
[----:B------:R-:W-:Y:S01]  /*73d0*/  MOV R7, R25 ;  /* 0x0000001900077202 */ /* 0x000fe20000000f00 */
[----:B--2---:R-:W0:Y:S02]  /*73e0*/  F2F.F64.F32 R10, R8 ;  /* 0x00000008000a7310 */ /* 0x004e240000201800 */
[----:B0--3--:R1:W-:Y:S04]  /*73f0*/  STL.64 [R1+0x20], R10 ;  /* 0x0000200a01007387 */ /* 0x0093e80000100a00 */
[----:B------:R-:W-:-:S07]  /*7400*/  LEPC R20, `(.L_x_89) ;  /* 0x000000001014794e */ /* 0x000fce0000000000 */
[----:B-1----:R-:W-:Y:S05]  /*7410*/  CALL.ABS.NOINC R12 ;  /* 0x000000000c007343 */ /* 0x002fea0003c00000 */
.L_x_89:
[----:B------:R-:W2:Y:S01]  /*7420*/  LDG.E R22, desc[UR36][R22.64+0x4] ;  /* 0x0000042416167981 */ /* 0x000ea2000c1e1900 */
[----:B------:R-:W0:Y:S01]  /*7430*/  LDC.64 R2, c[0x4][R2] ;  /* 0x0100000002027b82 */ /* 0x000e220000000a00 */
[----:B------:R-:W1:Y:S01]  /*7440*/  LDCU.64 UR4, c[0x4][0x48] ;  /* 0x01000900ff0477ac */ /* 0x000e620008000a00 */
[----:B------:R-:W-:Y:S01]  /*7450*/  IMAD.MOV.U32 R6, RZ, RZ, R24 ;  /* 0x000000ffff067224 */ /* 0x000fe200078e0018 */
[----:B------:R-:W-:Y:S01]  /*7460*/  MOV R7, R25 ;  /* 0x0000001900077202 */ /* 0x000fe20000000f00 */
[----:B-1----:R-:W-:Y:S01]  /*7470*/  IMAD.U32 R4, RZ, RZ, UR4 ;  /* 0x00000004ff047e24 */ /* 0x002fe2000f8e00ff */
[----:B------:R-:W-:Y:S01]  /*7480*/  MOV R5, UR5 ;  /* 0x0000000500057c02 */ /* 0x000fe20008000f00 */
[----:B--2---:R-:W1:Y:S02]  /*7490*/  F2F.F64.F32 R8, R22 ;  /* 0x0000001600087310 */ /* 0x004e640000201800 */
[----:B01----:R1:W-:Y:S04]  /*74a0*/  STL.64 [R1+0x20], R8 ;  /* 0x0000200801007387 */ /* 0x0033e80000100a00 */
[----:B------:R-:W-:-:S07]  /*74b0*/  LEPC R20, `(.L_x_90) ;  /* 0x000000001014794e */ /* 0x000fce0000000000 */
[----:B-1----:R-:W-:Y:S05]  /*74c0*/  CALL.ABS.NOINC R2 ;  /* 0x0000000002007343 */ /* 0x002fea0003c00000 */
.L_x_90:
[----:B------:R-:W-:-:S07]  /*74d0*/  VIADD R29, R29, 0x2 ;  /* 0x000000021d1d7836 */ /* 0x000fce0000000000 */
.L_x_86:
[----:B------:R-:W1:Y:S02]  /*74e0*/  LDC R0, c[0x0][0x38c] ;  /* 0x0000e300ff007b82 */ /* 0x000e640000000800 */
[----:B-1----:R-:W-:-:S04]  /*74f0*/  LOP3.LUT R0, R0, 0x1, RZ, 0xc0, !PT ;  /* 0x0000000100007812 */ /* 0x002fc800078ec0ff */
[----:B------:R-:W-:-:S13]  /*7500*/  ISETP.NE.U32.AND P0, PT, R0, 0x1, PT ;  /* 0x000000010000780c */ /* 0x000fda0003f05070 */
[----:B------:R-:W-:Y:S05]  /*7510*/  @P0 EXIT ;  /* 0x000000000000094d */ /* 0x000fea0003800000 */
[----:B------:R-:W3:Y:S01]  /*7520*/  LDG.E.64 R2, desc[UR36][R16.64] ;  /* 0x0000002410027981 */ /* 0x000ee2000c1e1b00 */
[----:B--2---:R-:W-:Y:S01]  /*7530*/  MOV R22, 0x0 ;  /* 0x0000000000167802 */ /* 0x004fe20000000f00 */
[----:B------:R-:W1:Y:S01]  /*7540*/  LDCU.64 UR4, c[0x4][0x48] ;  /* 0x01000900ff0477ac */ /* 0x000e620008000a00 */
[----:B---3--:R-:W-:-:S06]  /*7550*/  IMAD.WIDE.U32 R2, R29, 0x4, R2 ;  /* 0x000000041d027825 */ /* 0x008fcc00078e0002 */
[----:B------:R-:W2:Y:S01]  /*7560*/  LD.E R2, desc[UR36][R2.64] ;  /* 0x0000002402027980 */ /* 0x000ea2000c101900 */
[----:B0-----:R0:W3:Y:S01]  /*7570*/  LDC.64 R10, c[0x4][R22] ;  /* 0x01000000160a7b82 */ /* 0x0010e20000000a00 */
[----:B------:R-:W-:Y:S01]  /*7580*/  IADD3 R19, P0, PT, R19, 0x20, RZ ;  /* 0x0000002013137810 */ /* 0x000fe20007f1e0ff */
[----:B-1----:R-:W-:Y:S01]  /*7590*/  IMAD.U32 R4, RZ, RZ, UR4 ;  /* 0x00000004ff047e24 */ /* 0x002fe2000f8e00ff */
[----:B------:R-:W-:Y:S02]  /*75a0*/  MOV R5, UR5 ;  /* 0x0000000500057c02 */ /* 0x000fe40008000f00 */
[----:B------:R-:W-:Y:S01]  /*75b0*/  IADD3.X R18, PT, PT, RZ, R18, RZ, P0, !PT ;  /* 0x00000012ff127210 */ /* 0x000fe200007fe4ff */
[----:B------:R-:W-:-:S03]  /*75c0*/  IMAD.MOV.U32 R6, RZ, RZ, R19 ;  /* 0x000000ffff067224 */ /* 0x000fc600078e0013 */
[----:B------:R-:W-:Y:S01]  /*75d0*/  MOV R7, R18 ;  /* 0x0000001200077202 */ /* 0x000fe20000000f00 */
[----:B--2---:R-:W1:Y:S02]  /*75e0*/  F2F.F64.F32 R8, R2 ;  /* 0x0000000200087310 */ /* 0x004e640000201800 */
[----:B-1-3--:R0:W-:Y:S04]  /*75f0*/  STL.64 [R1+0x20], R8 ;  /* 0x0000200801007387 */ /* 0x00a1e80000100a00 */
[----:B------:R-:W-:-:S07]  /*7600*/  LEPC R20, `(.L_x_91) ;  /* 0x000000001014794e */ /* 0x000fce0000000000 */
[----:B0-----:R-:W-:Y:S05]  /*7610*/  CALL.ABS.NOINC R10 ;  /* 0x000000000a007343 */ /* 0x001fea0003c00000 */
.L_x_91:
[----:B------:R-:W0:Y:S01]  /*7620*/  LDC.64 R2, c[0x0][0x3b8] ;  /* 0x0000ee00ff027b82 */ /* 0x000e220000000a00 */
[----:B------:R-:W-:Y:S01]  /*7630*/  IMAD.IADD R29, R28, 0x1, R29 ;  /* 0x000000011c1d7824 */ /* 0x000fe200078e021d */
[----:B------:R-:W1:Y:S03]  /*7640*/  LDCU.64 UR4, c[0x4][0x48] ;  /* 0x01000900ff0477ac */ /* 0x000e660008000a00 */
[----:B0-----:R-:W-:-:S06]  /*7650*/  IMAD.WIDE R2, R29, 0x4, R2 ;  /* 0x000000041d027825 */ /* 0x001fcc00078e0202 */
[----:B------:R-:W2:Y:S01]  /*7660*/  LDG.E R2, desc[UR36][R2.64] ;  /* 0x0000002402027981 */ /* 0x000ea2000c1e1900 */
[----:B------:R-:W0:Y:S01]  /*7670*/  LDC.64 R22, c[0x4][R22] ;  /* 0x0100000016167b82 */ /* 0x000e220000000a00 */
[----:B-1----:R-:W-:Y:S01]  /*7680*/  MOV R4, UR4 ;  /* 0x0000000400047c02 */ /* 0x002fe20008000f00 */
[----:B------:R-:W-:Y:S01]  /*7690*/  IMAD.U32 R5, RZ, RZ, UR5 ;  /* 0x00000005ff057e24 */ /* 0x000fe2000f8e00ff */
[----:B------:R-:W-:Y:S01]  /*76a0*/  MOV R6, R19 ;  /* 0x0000001300067202 */ /* 0x000fe20000000f00 */
[----:B------:R-:W-:Y:S01]  /*76b0*/  IMAD.MOV.U32 R7, RZ, RZ, R18 ;  /* 0x000000ffff077224 */ /* 0x000fe200078e0012 */
[----:B--2---:R-:W1:Y:S02]  /*76c0*/  F2F.F64.F32 R8, R2 ;  /* 0x0000000200087310 */ /* 0x004e640000201800 */
[----:B01----:R1:W-:Y:S04]  /*76d0*/  STL.64 [R1+0x20], R8 ;  /* 0x0000200801007387 */ /* 0x0033e80000100a00 */
[----:B------:R-:W-:-:S07]  /*76e0*/  LEPC R20, `(.L_x_92) ;  /* 0x000000001014794e */ /* 0x000fce0000000000 */
[----:B-1----:R-:W-:Y:S05]  /*76f0*/  CALL.ABS.NOINC R22 ;  /* 0x0000000016007343 */ /* 0x002fea0003c00000 */
.L_x_92:
[----:B------:R-:W-:Y:S05]  /*7700*/  EXIT ;  /* 0x000000000000794d */ /* 0x000fea0003800000 */
        .weak           $__internal_0_$__cuda_sm20_sqrt_rn_f32_slowpath
        .type           $__internal_0_$__cuda_sm20_sqrt_rn_f32_slowpath,@function
        .size           $__internal_0_$__cuda_sm20_sqrt_rn_f32_slowpath,(.L_x_96 - $__internal_0_$__cuda_sm20_sqrt_rn_f32_slowpath)
$__internal_0_$__cuda_sm20_sqrt_rn_f32_slowpath:
[----:B------:R-:W-:-:S13]  /*7710*/  LOP3.LUT P0, RZ, R2, 0x7fffffff, RZ, 0xc0, !PT ;  /* 0x7fffffff02ff7812 */ /* 0x000fda000780c0ff */
[----:B------:R-:W-:Y:S01]  /*7720*/  @!P0 MOV R7, R2 ;  /* 0x0000000200078202 */ /* 0x000fe20000000f00 */
[----:B------:R-:W-:Y:S06]  /*7730*/  @!P0 BRA `(.L_x_93) ;  /* 0x0000000000408947 */ /* 0x000fec0003800000 */
[----:B------:R-:W-:-:S13]  /*7740*/  FSETP.GEU.FTZ.AND P0, PT, R2, RZ, PT ;  /* 0x000000ff0200720b */ /* 0x000fda0003f1e000 */
[----:B------:R-:W-:Y:S01]  /*7750*/  @!P0 IMAD.MOV.U32 R7, RZ, RZ, 0x7fffffff ;  /* 0x7fffffffff078424 */ /* 0x000fe200078e00ff */
[----:B------:R-:W-:Y:S06]  /*7760*/  @!P0 BRA `(.L_x_93) ;  /* 0x0000000000348947 */ /* 0x000fec0003800000 */
[----:B------:R-:W-:-:S13]  /*7770*/  FSETP.GTU.FTZ.AND P0, PT, |R2|, +INF , PT ;  /* 0x7f8000000200780b */ /* 0x000fda0003f1c200 */
[----:B------:R-:W-:Y:S01]  /*7780*/  @P0 FADD.FTZ R7, R2, 1 ;  /* 0x3f80000002070421 */ /* 0x000fe20000010000 */
[----:B------:R-:W-:Y:S06]  /*7790*/  @P0 BRA `(.L_x_93) ;  /* 0x0000000000280947 */ /* 0x000fec0003800000 */
[----:B------:R-:W-:-:S13]  /*77a0*/  FSETP.NEU.FTZ.AND P0, PT, |R2|, +INF , PT ;  /* 0x7f8000000200780b */ /* 0x000fda0003f1d200 */
[----:B------:R-:W-:-:S04]  /*77b0*/  @P0 FFMA R22, R2, 1.84467440737095516160e+19, RZ ;  /* 0x5f80000002160823 */ /* 0x000fc800000000ff */
[----:B------:R-:W0:Y:S02]  /*77c0*/  @P0 MUFU.RSQ R7, R22 ;  /* 0x0000001600070308 */ /* 0x000e240000001400 */
[----:B0-----:R-:W-:Y:S01]  /*77d0*/  @P0 FMUL.FTZ R23, R22, R7 ;  /* 0x0000000716170220 */ /* 0x001fe20000410000 */
[----:B------:R-:W-:Y:S01]  /*77e0*/  @P0 FMUL.FTZ R25, R7, 0.5 ;  /* 0x3f00000007190820 */ /* 0x000fe20000410000 */
[----:B------:R-:W-:Y:S02]  /*77f0*/  @!P0 MOV R7, R2 ;  /* 0x0000000200078202 */ /* 0x000fe40000000f00 */
[----:B------:R-:W-:-:S04]  /*7800*/  @P0 FADD.FTZ R24, -R23, -RZ ;  /* 0x800000ff17180221 */ /* 0x000fc80000010100 */
[----:B------:R-:W-:-:S04]  /*7810*/  @P0 FFMA R24, R23, R24, R22 ;  /* 0x0000001817180223 */ /* 0x000fc80000000016 */
[----:B------:R-:W-:-:S04]  /*7820*/  @P0 FFMA R24, R24, R25, R23 ;  /* 0x0000001918180223 */ /* 0x000fc80000000017 */
[----:B------:R-:W-:-:S07]  /*7830*/  @P0 FMUL.FTZ R7, R24, 2.3283064365386962891e-10 ;  /* 0x2f80000018070820 */ /* 0x000fce0000410000 */
.L_x_93:
[----:B------:R-:W-:Y:S02]  /*7840*/  HFMA2 R23, -RZ, RZ, 0, 0 ;  /* 0x00000000ff177431 */ /* 0x000fe400000001ff */
[----:B------:R-:W-:-:S04]  /*7850*/  IMAD.MOV.U32 R22, RZ, RZ, R28 ;  /* 0x000000ffff167224 */ /* 0x000fc800078e001c */
[----:B------:R-:W-:Y:S05]  /*7860*/  RET.REL.NODEC R22 `(_Z10our_kernelP24curandStatePhilox4_32_10iiffPPfS1_S1_iS1_) ;  /* 0xffffff8416e47950 */ /* 0x000fea0003c3ffff */
.L_x_94:
[----:B------:R-:W-:-:S00]  /*7870*/  BRA `(.L_x_94) ;  /* 0xfffffffc00fc7947 */ /* 0x000fc0000383ffff */
[----:B------:R-:W-:-:S00]  /*7880*/  NOP ;  /* 0x0000000000007918 */ /* 0x000fc00000000000 */
[----:B------:R-:W-:-:S00]  /*7890*/  NOP ;  /* 0x0000000000007918 */ /* 0x000fc00000000000 */
[----:B------:R-:W-:-:S00]  /*78a0*/  NOP ;  /* 0x0000000000007918 */ /* 0x000fc00000000000 */
[----:B------:R-:W-:-:S00]  /*78b0*/  NOP ;  /* 0x0000000000007918 */ /* 0x000fc00000000000 */
[----:B------:R-:W-:-:S00]  /*78c0*/  NOP ;  /* 0x0000000000007918 */ /* 0x000fc00000000000 */
[----:B------:R-:W-:-:S00]  /*78d0*/  NOP ;  /* 0x0000000000007918 */ /* 0x000fc00000000000 */
[----:B------:R-:W-:-:S00]  /*78e0*/  NOP ;  /* 0x0000000000007918 */ /* 0x000fc00000000000 */
[----:B------:R-:W-:-:S00]  /*78f0*/  NOP ;  /* 0x0000000000007918 */ /* 0x000fc00000000000 */
.L_x_96:


//--------------------- .text._Z12setup_kernelP24curandStatePhilox4_32_10m --------------------------
	.section	.text._Z12setup_kernelP24curandStatePhilox4_32_10m,"ax",@progbits
	.align	128
        .global         _Z12setup_kernelP24curandStatePhilox4_32_10m
        .type           _Z12setup_kernelP24curandStatePhilox4_32_10m,@function
        .size           _Z12setup_kernelP24curandStatePhilox4_32_10m,(.L_x_98 - _Z12setup_kernelP24curandStatePhilox4_32_10m)
        .other          _Z12setup_kernelP24curandStatePhilox4_32_10m,@"STO_CUDA_ENTRY STV_DEFAULT"
_Z12setup_kernelP24curandStatePhilox4_32_10m:
.text._Z12setup_kernelP24curandStatePhilox4_32_10m:
[----:B------:R-:W-:Y:S01]  /*0000*/  LDC R1, c[0x0][0x37c] ;  /* 0x0000df00ff017b82 */ /* 0x000fe20000000800 */
[----:B------:R-:W0:Y:S07]  /*0010*/  S2R R5, SR_TID.X ;  /* 0x0000000000057919 */ /* 0x000e2e0000002100 */
[----:B------:R-:W0:Y:S08]  /*0020*/  S2UR UR4, SR_CTAID.X ;  /* 0x00000000000479c3 */ /* 0x000e300000002500 */
[----:B------:R-:W0:Y:S08]  /*0030*/  LDC R6, c[0x0][0x360] ;  /* 0x0000d800ff067b82 */ /* 0x000e300000000800 */
[----:B------:R-:W1:Y:S08]  /*0040*/  LDC.64 R2, c[0x0][0x388] ;  /* 0x0000e200ff027b82 */ /* 0x000e700000000a00 */
[----:B------:R-:W2:Y:S01]  /*0050*/  LDC.64 R16, c[0x0][0x380] ;  /* 0x0000e000ff107b82 */ /* 0x000ea20000000a00 */
[----:B0-----:R-:W-:Y:S01]  /*0060*/  IMAD R6, R6, UR4, R5 ;  /* 0x0000000406067c24 */ /* 0x001fe2000f8e0205 */
[----:B------:R-:W0:Y:S03]  /*0070*/  LDCU.64 UR4, c[0x0][0x358] ;  /* 0x00006b00ff0477ac */ /* 0x000e260008000a00 */
[----:B------:R-:W-:Y:S01]  /*0080*/  IMAD.WIDE.U32 R10, R6, -0x326172a9, RZ ;  /* 0xcd9e8d57060a7825 */ /* 0x000fe200078e00ff */
[----:B------:R-:W-:-:S03]  /*0090*/  SHF.R.S32.HI R7, RZ, 0x1f, R6 ;  /* 0x0000001fff077819 */ /* 0x000fc60000011406 */
[----:B-1----:R-:W-:Y:S01]  /*00a0*/  VIADD R9, R3, 0xbb67ae85 ;  /* 0xbb67ae8503097836 */ /* 0x002fe20000000000 */
[----:B------:R-:W-:Y:S02]  /*00b0*/  LOP3.LUT R4, R11, R2, RZ, 0x3c, !PT ;  /* 0x000000020b047212 */ /* 0x000fe400078e3cff */
[----:B------:R-:W-:Y:S02]  /*00c0*/  LOP3.LUT R12, R7, R3, RZ, 0x3c, !PT ;  /* 0x00000003070c7212 */ /* 0x000fe400078e3cff */
[----:B------:R-:W-:Y:S01]  /*00d0*/  IADD3 R11, PT, PT, R2, 0x3c6ef372, RZ ;  /* 0x3c6ef372020b7810 */ /* 0x000fe20007ffe0ff */
[----:B------:R-:W-:-:S04]  /*00e0*/  IMAD.WIDE.U32 R4, R4, -0x2daee0ad, RZ ;  /* 0xd2511f5304047825 */ /* 0x000fc800078e00ff */
[----:B------:R-:W-:Y:S01]  /*00f0*/  IMAD.WIDE.U32 R12, R12, -0x326172a9, RZ ;  /* 0xcd9e8d570c0c7825 */ /* 0x000fe200078e00ff */
[----:B------:R-:W-:-:S03]  /*0100*/  LOP3.LUT R9, R9, R5, RZ, 0x3c, !PT ;  /* 0x0000000509097212 */ /* 0x000fc600078e3cff */
[----:B------:R-:W-:Y:S02]  /*0110*/  VIADD R5, R2, 0x9e3779b9 ;  /* 0x9e3779b902057836 */ /* 0x000fe40000000000 */
[----:B------:R-:W-:-:S03]  /*0120*/  IMAD.WIDE.U32 R8, R9, -0x326172a9, RZ ;  /* 0xcd9e8d5709087825 */ /* 0x000fc600078e00ff */
[----:B------:R-:W-:Y:S01]  /*0130*/  LOP3.LUT R5, R5, R10, R13, 0x96, !PT ;  /* 0x0000000a05057212 */ /* 0x000fe200078e960d */
[----:B--2---:R-:W-:Y:S01]  /*0140*/  IMAD.WIDE R16, R6, 0x40, R16 ;  /* 0x0000004006107825 */ /* 0x004fe200078e0210 */
[----:B------:R-:W-:-:S03]  /*0150*/  LOP3.LUT R11, R9, R12, R11, 0x96, !PT ;  /* 0x0000000c090b7212 */ /* 0x000fc600078e960b */
[----:B------:R-:W-:Y:S01]  /*0160*/  VIADD R9, R3, 0x76cf5d0a ;  /* 0x76cf5d0a03097836 */ /* 0x000fe20000000000 */
[----:B0-----:R-:W-:Y:S01]  /*0170*/  STG.E.64 desc[UR4][R16.64+0x30], RZ ;  /* 0x000030ff10007986 */ /* 0x001fe2000c101b04 */
[----:B------:R-:W-:Y:S01]  /*0180*/  IMAD.WIDE.U32 R12, R5, -0x2daee0ad, RZ ;  /* 0xd2511f53050c7825 */ /* 0x000fe200078e00ff */
[----:B------:R-:W-:Y:S02]  /*0190*/  IADD3 R5, PT, PT, R3, 0x32370b8f, RZ ;  /* 0x32370b8f03057810 */ /* 0x000fe40007ffe0ff */
[----:B------:R-:W-:Y:S01]  /*01a0*/  STG.E.64 desc[UR4][R16.64+0x38], RZ ;  /* 0x000038ff10007986 */ /* 0x000fe2000c101b04 */
[----:B------:R-:W-:Y:S01]  /*01b0*/  IMAD.WIDE.U32 R10, R11, -0x2daee0ad, RZ ;  /* 0xd2511f530b0a7825 */ /* 0x000fe200078e00ff */
[----:B------:R-:W-:-:S04]  /*01c0*/  LOP3.LUT R9, R13, R4, R9, 0x96, !PT ;  /* 0x000000040d097212 */ /* 0x000fc800078e9609 */
[----:B------:R-:W-:Y:S01]  /*01d0*/  LOP3.LUT R5, R11, R12, R5, 0x96, !PT ;  /* 0x0000000c0b057212 */ /* 0x000fe200078e9605 */
[C---:B------:R-:W-:Y:S02]  /*01e0*/  VIADD R11, R2.reuse, 0xdaa66d2b ;  /* 0xdaa66d2b020b7836 */ /* 0x040fe40000000000 */
[----:B------:R-:W-:Y:S01]  /*01f0*/  IMAD.WIDE.U32 R12, R9, -0x326172a9, RZ ;  /* 0xcd9e8d57090c7825 */ /* 0x000fe200078e00ff */
[----:B------:R-:W-:-:S03]  /*0200*/  IADD3 R9, PT, PT, R2, 0x78dde6e4, RZ ;  /* 0x78dde6e402097810 */ /* 0x000fc60007ffe0ff */
[----:B------:R-:W-:Y:S01]  /*0210*/  IMAD.WIDE.U32 R4, R5, -0x326172a9, RZ ;  /* 0xcd9e8d5705047825 */ /* 0x000fe200078e00ff */
[----:B------:R-:W-:-:S04]  /*0220*/  LOP3.LUT R11, R13, R8, R11, 0x96, !PT ;  /* 0x000000080d0b7212 */ /* 0x000fc800078e960b */
[----:B------:R-:W-:Y:S01]  /*0230*/  LOP3.LUT R9, R5, R12, R9, 0x96, !PT ;  /* 0x0000000c05097212 */ /* 0x000fe200078e9609 */
[----:B------:R-:W-:Y:S02]  /*0240*/  VIADD R5, R3, 0xed9eba14 ;  /* 0xed9eba1403057836 */ /* 0x000fe40000000000 */
[----:B------:R-:W-:Y:S01]  /*0250*/  IMAD.WIDE.U32 R12, R11, -0x2daee0ad, RZ ;  /* 0xd2511f530b0c7825 */ /* 0x000fe200078e00ff */
[----:B------:R-:W-:-:S03]  /*0260*/  IADD3 R11, PT, PT, R3, -0x56f99767, RZ ;  /* 0xa9066899030b7810 */ /* 0x000fc60007ffe0ff */
[----:B------:R-:W-:Y:S01]  /*0270*/  IMAD.WIDE.U32 R8, R9, -0x2daee0ad, RZ ;  /* 0xd2511f5309087825 */ /* 0x000fe200078e00ff */
[----:B------:R-:W-:-:S04]  /*0280*/  LOP3.LUT R5, R13, R10, R5, 0x96, !PT ;  /* 0x0000000a0d057212 */ /* 0x000fc800078e9605 */
[----:B------:R-:W-:Y:S01]  /*0290*/  LOP3.LUT R11, R9, R12, R11, 0x96, !PT ;  /* 0x0000000c090b7212 */ /* 0x000fe200078e960b */
[C---:B------:R-:W-:Y:S02]  /*02a0*/  VIADD R9, R2.reuse, 0x1715609d ;  /* 0x1715609d02097836 */ /* 0x040fe40000000000 */
[----:B------:R-:W-:Y:S01]  /*02b0*/  IMAD.WIDE.U32 R12, R5, -0x326172a9, RZ ;  /* 0xcd9e8d57050c7825 */ /* 0x000fe200078e00ff */
[----:B------:R-:W-:-:S03]  /*02c0*/  IADD3 R5, PT, PT, R2, -0x4ab325aa, RZ ;  /* 0xb54cda5602057810 */ /* 0x000fc60007ffe0ff */
[----:B------:R-:W-:Y:S01]  /*02d0*/  IMAD.WIDE.U32 R10, R11, -0x326172a9, RZ ;  /* 0xcd9e8d570b0a7825 */ /* 0x000fe200078e00ff */
[----:B------:R-:W-:-:S04]  /*02e0*/  LOP3.LUT R9, R13, R4, R9, 0x96, !PT ;  /* 0x000000040d097212 */ /* 0x000fc800078e9609 */
[----:B------:R-:W-:Y:S01]  /*02f0*/  LOP3.LUT R5, R11, R12, R5, 0x96, !PT ;  /* 0x0000000c0b057212 */ /* 0x000fe200078e9605 */
[----:B------:R-:W-:Y:S02]  /*0300*/  VIADD R11, R3, 0x646e171e ;  /* 0x646e171e030b7836 */ /* 0x000fe40000000000 */
[----:B------:R-:W-:Y:S01]  /*0310*/  IMAD.WIDE.U32 R12, R9, -0x2daee0ad, RZ ;  /* 0xd2511f53090c7825 */ /* 0x000fe200078e00ff */
[----:B------:R-:W-:-:S03]  /*0320*/  IADD3 R9, PT, PT, R3, 0x1fd5c5a3, RZ ;  /* 0x1fd5c5a303097810 */ /* 0x000fc60007ffe0ff */
[----:B------:R-:W-:Y:S01]  /*0330*/  IMAD.WIDE.U32 R4, R5, -0x2daee0ad, RZ ;  /* 0xd2511f5305047825 */ /* 0x000fe200078e00ff */
[----:B------:R-:W-:Y:S02]  /*0340*/  LOP3.LUT R8, R13, R8, R11, 0x96, !PT ;  /* 0x000000080d087212 */ /* 0x000fe400078e960b */
[C---:B------:R-:W-:Y:S02]  /*0350*/  IADD3 R11, PT, PT, R2.reuse, -0xe443238, RZ ;  /* 0xf1bbcdc8020b7810 */ /* 0x040fe40007ffe0ff */
        /* <DEDUP_REMOVED lines=11> */
[----:B------:R-:W-:Y:S02]  /*0410*/  LOP3.LUT R9, R15, R4, R9, 0x96, !PT ;  /* 0x000000040f097212 */ /* 0x000fe400078e9609 */
[----:B------:R-:W-:Y:S01]  /*0420*/  CS2R R10, SRZ ;  /* 0x00000000000a7805 */ /* 0x000fe2000001ff00 */
[----:B------:R-:W-:Y:S01]  /*0430*/  VIADD R13, R2, 0x8ff34781 ;  /* 0x8ff34781020d7836 */ /* 0x000fe20000000000 */
[----:B------:R-:W-:Y:S01]  /*0440*/  LOP3.LUT R14, R19, R14, R5, 0x96, !PT ;  /* 0x0000000e130e7212 */ /* 0x000fe200078e9605 */
[----:B------:R-:W-:Y:S01]  /*0450*/  IMAD.WIDE.U32 R20, R9, -0x326172a9, RZ ;  /* 0xcd9e8d5709147825 */ /* 0x000fe200078e00ff */
[----:B------:R-:W-:-:S02]  /*0460*/  CS2R R4, SRZ ;  /* 0x0000000000047805 */ /* 0x000fc4000001ff00 */
[----:B------:R-:W-:Y:S01]  /*0470*/  MOV R15, R18 ;  /* 0x00000012000f7202 */ /* 0x000fe20000000f00 */
[----:B------:R-:W-:Y:S01]  /*0480*/  IMAD.MOV.U32 R9, RZ, RZ, R3 ;  /* 0x000000ffff097224 */ /* 0x000fe200078e0003 */
[----:B------:R-:W-:Y:S01]  /*0490*/  LOP3.LUT R12, R21, R12, R13, 0x96, !PT ;  /* 0x0000000c150c7212 */ /* 0x000fe200078e960d */
[----:B------:R-:W-:Y:S01]  /*04a0*/  IMAD.MOV.U32 R13, RZ, RZ, R20 ;  /* 0x000000ffff0d7224 */ /* 0x000fe200078e0014 */
[----:B------:R-:W-:Y:S04]  /*04b0*/  STG.E.128 desc[UR4][R16.64], R4 ;  /* 0x0000000410007986 */ /* 0x000fe8000c101d04 */
[----:B------:R-:W-:Y:S04]  /*04c0*/  STG.E.128 desc[UR4][R16.64+0x20], R8 ;  /* 0x0000200810007986 */ /* 0x000fe8000c101d04 */
[----:B------:R-:W-:Y:S01]  /*04d0*/  STG.E.128 desc[UR4][R16.64+0x10], R12 ;  /* 0x0000100c10007986 */ /* 0x000fe2000c101d04 */
[----:B------:R-:W-:Y:S05]  /*04e0*/  EXIT ;  /* 0x000000000000794d */ /* 0x000fea0003800000 */
.L_x_95:
        /* <DEDUP_REMOVED lines=9> */
.L_x_98:


//--------------------- .nv.global.init           --------------------------
	.section	.nv.global.init,"aw",@progbits
	.align	4
.nv.global.init:
	.type		__cudart_i2opi_f,@object
	.size		__cudart_i2opi_f,(mrg32k3aM1SubSeq - __cudart_i2opi_f)
__cudart_i2opi_f:
        /*0000*/ 	.byte	0x41, 0x90, 0x43, 0x3c, 0x99, 0x95, 0x62, 0xdb, 0xc0, 0xdd, 0x34, 0xf5, 0xd1, 0x57, 0x27, 0xfc
        /*0010*/ 	.byte	0x29, 0x15, 0x44, 0x4e, 0x6e, 0x83, 0xf9, 0xa2
	.type		mrg32k3aM1SubSeq,@object
	.size		mrg32k3aM1SubSeq,(mrg32k3aM2SubSeq - mrg32k3aM1SubSeq)
mrg32k3aM1SubSeq:
        /*0018*/ 	.byte	0x0b, 0xcc, 0xee, 0x04, 0x73, 0x29, 0x8b, 0x6f, 0xf6, 0x53, 0x03, 0xf6, 0x23, 0xf6, 0xea, 0xda
        /* <DEDUP_REMOVED lines=125> */
	.type		mrg32k3aM2SubSeq,@object
	.size		mrg32k3aM2SubSeq,(mrg32k3aM1 - mrg32k3aM2SubSeq)
mrg32k3aM2SubSeq:
        /* <DEDUP_REMOVED lines=126> */
	.type		mrg32k3aM1,@object
	.size		mrg32k3aM1,(mrg32k3aM1Seq - mrg32k3aM1)
mrg32k3aM1:
        /* <DEDUP_REMOVED lines=144> */
	.type		mrg32k3aM1Seq,@object
	.size		mrg32k3aM1Seq,(mrg32k3aM2 - mrg32k3aM1Seq)
mrg32k3aM1Seq:
        /* <DEDUP_REMOVED lines=144> */
	.type		mrg32k3aM2,@object
	.size		mrg32k3aM2,(mrg32k3aM2Seq - mrg32k3aM2)
mrg32k3aM2:
        /* <DEDUP_REMOVED lines=144> */
	.type		mrg32k3aM2Seq,@object
	.size		mrg32k3aM2Seq,(precalc_xorwow_matrix - mrg32k3aM2Seq)
mrg32k3aM2Seq:
        /* <DEDUP_REMOVED lines=144> */
	.type		precalc_xorwow_matrix,@object
	.size		precalc_xorwow_matrix,(precalc_xorwow_offset_matrix - precalc_xorwow_matrix)
precalc_xorwow_matrix:
        /* <DEDUP_REMOVED lines=6400> */
	.type		precalc_xorwow_offset_matrix,@object
	.size		precalc_xorwow_offset_matrix,($str - precalc_xorwow_offset_matrix)
precalc_xorwow_offset_matrix:
        /* <DEDUP_REMOVED lines=6400> */
	.type		$str,@object
	.size		$str,(.L_9 - $str)
$str:
        /*353d8*/ 	.byte	0x25, 0x66, 0x0a, 0x00
.L_9:


//--------------------- .nv.shared.reserved.0     --------------------------
	.section	.nv.shared.reserved.0,"aw",@nobits
	.weak		__nv_reservedSMEM_offset_0_alias
	.size		__nv_reservedSMEM_offset_0_alias, 0, 64
	.other		__nv_reservedSMEM_offset_0_alias,@"STO_CUDA_RESERVED_SHARED STV_DEFAULT"
__nv_reservedSMEM_offset_0_alias:
	.zero		0
	.zero		64


//--------------------- .nv.constant0._Z10our_kernelP24curandStatePhilox4_32_10iiffPPfS1_S1_iS1_ --------------------------
	.section	.nv.constant0._Z10our_kernelP24curandStatePhilox4_32_10iiffPPfS1_S1_iS1_,"a",@progbits
	.sectionflags	@""
	.align	4
.nv.constant0._Z10our_kernelP24curandStatePhilox4_32_10iiffPPfS1_S1_iS1_:
	.zero		960


//--------------------- .nv.constant0._Z12setup_kernelP24curandStatePhilox4_32_10m --------------------------
	.section	.nv.constant0._Z12setup_kernelP24curandStatePhilox4_32_10m,"a",@progbits
	.sectionflags	@""
	.align	4
.nv.constant0._Z12setup_kernelP24curandStatePhilox4_32_10m:
	.zero		912


//--------------------- SYMBOLS --------------------------

	.type		.nv.reservedSmem.offset0,@object
	.size		.nv.reservedSmem.offset0,0x4
	.type		vprintf,@function
